//
// Generated by NVIDIA NVVM Compiler
//
// Compiler Build ID: CL-36424714
// Cuda compilation tools, release 13.0, V13.0.88
// Based on NVVM 20.0.0
//

.version 9.0
.target sm_100
.address_size 64

	// .globl	_Z3addPfS_S_i
.global .align 4 .b8 __cudart_i2opi_f[24] = {65, 144, 67, 60, 153, 149, 98, 219, 192, 221, 52, 245, 209, 87, 39, 252, 41, 21, 68, 78, 110, 131, 249, 162};

.visible .entry _Z3addPfS_S_i(
	.param .u64 .ptr .align 1 _Z3addPfS_S_i_param_0,
	.param .u64 .ptr .align 1 _Z3addPfS_S_i_param_1,
	.param .u64 .ptr .align 1 _Z3addPfS_S_i_param_2,
	.param .u32 _Z3addPfS_S_i_param_3
)
{
	.local .align 4 .b8 	__local_depot0[28];
	.reg .b64 	%SP;
	.reg .b64 	%SPL;
	.reg .pred 	%p<51>;
	.reg .b32 	%r<248>;
	.reg .b32 	%f<153>;
	.reg .b64 	%rd<120>;
	.reg .b64 	%fd<13>;

	mov.u64 	%SPL, __local_depot0;
	ld.param.u32 	%r82, [_Z3addPfS_S_i_param_3];
	add.u64 	%rd1, %SPL, 0;
	add.u64 	%rd2, %SPL, 0;
	add.u64 	%rd3, %SPL, 0;
	add.u64 	%rd4, %SPL, 0;
	add.u64 	%rd5, %SPL, 0;
	add.u64 	%rd6, %SPL, 0;
	mov.u32 	%r83, %ctaid.x;
	mov.u32 	%r84, %ntid.x;
	mov.u32 	%r85, %tid.x;
	mad.lo.s32 	%r1, %r83, %r84, %r85;
	setp.ge.s32 	%p1, %r1, %r82;
	@%p1 bra 	$L__BB0_51;
	ld.param.u64 	%rd111, [_Z3addPfS_S_i_param_2];
	ld.param.u64 	%rd109, [_Z3addPfS_S_i_param_0];
	cvta.to.global.u64 	%rd40, %rd109;
	cvta.to.global.u64 	%rd41, %rd111;
	mul.wide.s32 	%rd42, %r1, 4;
	add.s64 	%rd7, %rd40, %rd42;
	add.s64 	%rd8, %rd41, %rd42;
	mov.b32 	%r223, 0;
$L__BB0_2:
	ld.global.f32 	%f1, [%rd7];
	mul.f32 	%f32, %f1, 0f3F22F983;
	cvt.rni.s32.f32 	%r231, %f32;
	cvt.rn.f32.s32 	%f33, %r231;
	fma.rn.f32 	%f34, %f33, 0fBFC90FDA, %f1;
	fma.rn.f32 	%f35, %f33, 0fB3A22168, %f34;
	fma.rn.f32 	%f148, %f33, 0fA7C234C5, %f35;
	abs.f32 	%f3, %f1;
	setp.ltu.f32 	%p2, %f3, 0f47CE4780;
	mov.u32 	%r227, %r231;
	mov.f32 	%f147, %f148;
	@%p2 bra 	$L__BB0_10;
	setp.neu.f32 	%p3, %f3, 0f7F800000;
	@%p3 bra 	$L__BB0_5;
	mov.f32 	%f38, 0f00000000;
	mul.rn.f32 	%f147, %f1, %f38;
	mov.b32 	%r227, 0;
	bra.uni 	$L__BB0_10;
$L__BB0_5:
	mov.b32 	%r4, %f1;
	mov.b64 	%rd114, 0;
	mov.b32 	%r224, 0;
	mov.u64 	%rd112, __cudart_i2opi_f;
	mov.u64 	%rd113, %rd6;
$L__BB0_6:
	.pragma "nounroll";
	ld.global.nc.u32 	%r88, [%rd112];
	shl.b32 	%r89, %r4, 8;
	or.b32  	%r90, %r89, -2147483648;
	mad.wide.u32 	%rd45, %r88, %r90, %rd114;
	shr.u64 	%rd114, %rd45, 32;
	st.local.u32 	[%rd113], %rd45;
	add.s32 	%r224, %r224, 1;
	add.s64 	%rd113, %rd113, 4;
	add.s64 	%rd112, %rd112, 4;
	setp.ne.s32 	%p4, %r224, 6;
	@%p4 bra 	$L__BB0_6;
	shr.u32 	%r91, %r4, 23;
	st.local.u32 	[%rd6+24], %rd114;
	and.b32  	%r7, %r91, 31;
	and.b32  	%r92, %r91, 224;
	add.s32 	%r93, %r92, -128;
	shr.u32 	%r94, %r93, 5;
	mul.wide.u32 	%rd46, %r94, 4;
	sub.s64 	%rd15, %rd6, %rd46;
	ld.local.u32 	%r225, [%rd15+24];
	ld.local.u32 	%r226, [%rd15+20];
	setp.eq.s32 	%p5, %r7, 0;
	@%p5 bra 	$L__BB0_9;
	shf.l.wrap.b32 	%r225, %r226, %r225, %r7;
	ld.local.u32 	%r95, [%rd15+16];
	shf.l.wrap.b32 	%r226, %r95, %r226, %r7;
$L__BB0_9:
	shr.u32 	%r96, %r225, 30;
	shf.l.wrap.b32 	%r97, %r226, %r225, 2;
	shl.b32 	%r98, %r226, 2;
	shr.u32 	%r99, %r97, 31;
	add.s32 	%r100, %r99, %r96;
	neg.s32 	%r101, %r100;
	setp.lt.s32 	%p6, %r4, 0;
	selp.b32 	%r227, %r101, %r100, %p6;
	xor.b32  	%r102, %r97, %r4;
	shr.s32 	%r103, %r97, 31;
	xor.b32  	%r104, %r103, %r97;
	xor.b32  	%r105, %r103, %r98;
	cvt.u64.u32 	%rd47, %r104;
	shl.b64 	%rd48, %rd47, 32;
	cvt.u64.u32 	%rd49, %r105;
	or.b64  	%rd50, %rd48, %rd49;
	cvt.rn.f64.s64 	%fd1, %rd50;
	mul.f64 	%fd2, %fd1, 0d3BF921FB54442D19;
	cvt.rn.f32.f64 	%f36, %fd2;
	neg.f32 	%f37, %f36;
	setp.lt.s32 	%p7, %r102, 0;
	selp.f32 	%f147, %f37, %f36, %p7;
$L__BB0_10:
	setp.ltu.f32 	%p8, %f3, 0f47CE4780;
	mul.rn.f32 	%f39, %f147, %f147;
	and.b32  	%r107, %r227, 1;
	setp.eq.b32 	%p9, %r107, 1;
	selp.f32 	%f40, 0f3F800000, %f147, %p9;
	fma.rn.f32 	%f41, %f39, %f40, 0f00000000;
	fma.rn.f32 	%f42, %f39, 0f37CBAC00, 0fBAB607ED;
	selp.f32 	%f43, %f42, 0fB94D4153, %p9;
	selp.f32 	%f44, 0f3D2AAABB, 0f3C0885E4, %p9;
	fma.rn.f32 	%f45, %f43, %f39, %f44;
	selp.f32 	%f46, 0fBEFFFFFF, 0fBE2AAAA8, %p9;
	fma.rn.f32 	%f47, %f45, %f39, %f46;
	fma.rn.f32 	%f48, %f47, %f41, %f40;
	and.b32  	%r108, %r227, 2;
	setp.eq.s32 	%p10, %r108, 0;
	mov.f32 	%f49, 0f00000000;
	sub.f32 	%f50, %f49, %f48;
	selp.f32 	%f7, %f48, %f50, %p10;
	@%p8 bra 	$L__BB0_18;
	setp.neu.f32 	%p11, %f3, 0f7F800000;
	@%p11 bra 	$L__BB0_13;
	mov.f32 	%f53, 0f00000000;
	mul.rn.f32 	%f148, %f1, %f53;
	mov.b32 	%r231, 0;
	bra.uni 	$L__BB0_18;
$L__BB0_13:
	mov.b32 	%r16, %f1;
	shl.b32 	%r110, %r16, 8;
	or.b32  	%r17, %r110, -2147483648;
	mov.b64 	%rd115, 0;
	mov.b32 	%r228, 0;
$L__BB0_14:
	.pragma "nounroll";
	mul.wide.u32 	%rd52, %r228, 4;
	mov.u64 	%rd53, __cudart_i2opi_f;
	add.s64 	%rd54, %rd53, %rd52;
	ld.global.nc.u32 	%r111, [%rd54];
	mad.wide.u32 	%rd55, %r111, %r17, %rd115;
	shr.u64 	%rd115, %rd55, 32;
	add.s64 	%rd56, %rd5, %rd52;
	st.local.u32 	[%rd56], %rd55;
	add.s32 	%r228, %r228, 1;
	setp.ne.s32 	%p12, %r228, 6;
	@%p12 bra 	$L__BB0_14;
	shr.u32 	%r112, %r16, 23;
	st.local.u32 	[%rd5+24], %rd115;
	and.b32  	%r20, %r112, 31;
	and.b32  	%r113, %r112, 224;
	add.s32 	%r114, %r113, -128;
	shr.u32 	%r115, %r114, 5;
	mul.wide.u32 	%rd57, %r115, 4;
	sub.s64 	%rd18, %rd5, %rd57;
	ld.local.u32 	%r229, [%rd18+24];
	ld.local.u32 	%r230, [%rd18+20];
	setp.eq.s32 	%p13, %r20, 0;
	@%p13 bra 	$L__BB0_17;
	shf.l.wrap.b32 	%r229, %r230, %r229, %r20;
	ld.local.u32 	%r116, [%rd18+16];
	shf.l.wrap.b32 	%r230, %r116, %r230, %r20;
$L__BB0_17:
	shr.u32 	%r117, %r229, 30;
	shf.l.wrap.b32 	%r118, %r230, %r229, 2;
	shl.b32 	%r119, %r230, 2;
	shr.u32 	%r120, %r118, 31;
	add.s32 	%r121, %r120, %r117;
	neg.s32 	%r122, %r121;
	setp.lt.s32 	%p14, %r16, 0;
	selp.b32 	%r231, %r122, %r121, %p14;
	xor.b32  	%r123, %r118, %r16;
	shr.s32 	%r124, %r118, 31;
	xor.b32  	%r125, %r124, %r118;
	xor.b32  	%r126, %r124, %r119;
	cvt.u64.u32 	%rd58, %r125;
	shl.b64 	%rd59, %rd58, 32;
	cvt.u64.u32 	%rd60, %r126;
	or.b64  	%rd61, %rd59, %rd60;
	cvt.rn.f64.s64 	%fd3, %rd61;
	mul.f64 	%fd4, %fd3, 0d3BF921FB54442D19;
	cvt.rn.f32.f64 	%f51, %fd4;
	neg.f32 	%f52, %f51;
	setp.lt.s32 	%p15, %r123, 0;
	selp.f32 	%f148, %f52, %f51, %p15;
$L__BB0_18:
	ld.param.u64 	%rd110, [_Z3addPfS_S_i_param_1];
	add.s32 	%r128, %r231, 1;
	mul.rn.f32 	%f54, %f148, %f148;
	and.b32  	%r129, %r231, 1;
	setp.eq.b32 	%p16, %r129, 1;
	selp.f32 	%f55, %f148, 0f3F800000, %p16;
	fma.rn.f32 	%f56, %f54, %f55, 0f00000000;
	fma.rn.f32 	%f57, %f54, 0f37CBAC00, 0fBAB607ED;
	selp.f32 	%f58, 0fB94D4153, %f57, %p16;
	selp.f32 	%f59, 0f3C0885E4, 0f3D2AAABB, %p16;
	fma.rn.f32 	%f60, %f58, %f54, %f59;
	selp.f32 	%f61, 0fBE2AAAA8, 0fBEFFFFFF, %p16;
	fma.rn.f32 	%f62, %f60, %f54, %f61;
	fma.rn.f32 	%f63, %f62, %f56, %f55;
	and.b32  	%r130, %r128, 2;
	setp.eq.s32 	%p17, %r130, 0;
	mov.f32 	%f64, 0f00000000;
	sub.f32 	%f65, %f64, %f63;
	selp.f32 	%f66, %f63, %f65, %p17;
	mul.f32 	%f67, %f66, %f66;
	fma.rn.f32 	%f68, %f7, %f7, %f67;
	sqrt.rn.f32 	%f69, %f68;
	mul.f32 	%f11, %f69, %f1;
	cvta.to.global.u64 	%rd62, %rd110;
	mov.u32 	%r132, %ntid.x;
	mov.u32 	%r133, %tid.x;
	mad.lo.s32 	%r134, %r83, %r132, %r133;
	mul.wide.s32 	%rd63, %r134, 4;
	add.s64 	%rd64, %rd62, %rd63;
	ld.global.f32 	%f12, [%rd64];
	mul.f32 	%f70, %f12, 0f3F22F983;
	cvt.rni.s32.f32 	%r239, %f70;
	cvt.rn.f32.s32 	%f71, %r239;
	fma.rn.f32 	%f72, %f71, 0fBFC90FDA, %f12;
	fma.rn.f32 	%f73, %f71, 0fB3A22168, %f72;
	fma.rn.f32 	%f150, %f71, 0fA7C234C5, %f73;
	abs.f32 	%f14, %f12;
	setp.ltu.f32 	%p18, %f14, 0f47CE4780;
	mov.u32 	%r235, %r239;
	mov.f32 	%f149, %f150;
	@%p18 bra 	$L__BB0_26;
	setp.neu.f32 	%p19, %f14, 0f7F800000;
	@%p19 bra 	$L__BB0_21;
	mov.f32 	%f76, 0f00000000;
	mul.rn.f32 	%f149, %f12, %f76;
	mov.b32 	%r235, 0;
	bra.uni 	$L__BB0_26;
$L__BB0_21:
	mov.b32 	%r30, %f12;
	mov.b64 	%rd116, 0;
	mov.b32 	%r232, 0;
$L__BB0_22:
	.pragma "nounroll";
	mul.wide.u32 	%rd66, %r232, 4;
	mov.u64 	%rd67, __cudart_i2opi_f;
	add.s64 	%rd68, %rd67, %rd66;
	ld.global.nc.u32 	%r136, [%rd68];
	shl.b32 	%r137, %r30, 8;
	or.b32  	%r138, %r137, -2147483648;
	mad.wide.u32 	%rd69, %r136, %r138, %rd116;
	shr.u64 	%rd116, %rd69, 32;
	add.s64 	%rd70, %rd4, %rd66;
	st.local.u32 	[%rd70], %rd69;
	add.s32 	%r232, %r232, 1;
	setp.ne.s32 	%p20, %r232, 6;
	@%p20 bra 	$L__BB0_22;
	shr.u32 	%r139, %r30, 23;
	st.local.u32 	[%rd4+24], %rd116;
	and.b32  	%r33, %r139, 31;
	and.b32  	%r140, %r139, 224;
	add.s32 	%r141, %r140, -128;
	shr.u32 	%r142, %r141, 5;
	mul.wide.u32 	%rd71, %r142, 4;
	sub.s64 	%rd21, %rd4, %rd71;
	ld.local.u32 	%r233, [%rd21+24];
	ld.local.u32 	%r234, [%rd21+20];
	setp.eq.s32 	%p21, %r33, 0;
	@%p21 bra 	$L__BB0_25;
	shf.l.wrap.b32 	%r233, %r234, %r233, %r33;
	ld.local.u32 	%r143, [%rd21+16];
	shf.l.wrap.b32 	%r234, %r143, %r234, %r33;
$L__BB0_25:
	shr.u32 	%r144, %r233, 30;
	shf.l.wrap.b32 	%r145, %r234, %r233, 2;
	shl.b32 	%r146, %r234, 2;
	shr.u32 	%r147, %r145, 31;
	add.s32 	%r148, %r147, %r144;
	neg.s32 	%r149, %r148;
	setp.lt.s32 	%p22, %r30, 0;
	selp.b32 	%r235, %r149, %r148, %p22;
	xor.b32  	%r150, %r145, %r30;
	shr.s32 	%r151, %r145, 31;
	xor.b32  	%r152, %r151, %r145;
	xor.b32  	%r153, %r151, %r146;
	cvt.u64.u32 	%rd72, %r152;
	shl.b64 	%rd73, %rd72, 32;
	cvt.u64.u32 	%rd74, %r153;
	or.b64  	%rd75, %rd73, %rd74;
	cvt.rn.f64.s64 	%fd5, %rd75;
	mul.f64 	%fd6, %fd5, 0d3BF921FB54442D19;
	cvt.rn.f32.f64 	%f74, %fd6;
	neg.f32 	%f75, %f74;
	setp.lt.s32 	%p23, %r150, 0;
	selp.f32 	%f149, %f75, %f74, %p23;
$L__BB0_26:
	setp.ltu.f32 	%p24, %f14, 0f47CE4780;
	mul.rn.f32 	%f77, %f149, %f149;
	and.b32  	%r155, %r235, 1;
	setp.eq.b32 	%p25, %r155, 1;
	selp.f32 	%f78, 0f3F800000, %f149, %p25;
	fma.rn.f32 	%f79, %f77, %f78, 0f00000000;
	fma.rn.f32 	%f80, %f77, 0f37CBAC00, 0fBAB607ED;
	selp.f32 	%f81, %f80, 0fB94D4153, %p25;
	selp.f32 	%f82, 0f3D2AAABB, 0f3C0885E4, %p25;
	fma.rn.f32 	%f83, %f81, %f77, %f82;
	selp.f32 	%f84, 0fBEFFFFFF, 0fBE2AAAA8, %p25;
	fma.rn.f32 	%f85, %f83, %f77, %f84;
	fma.rn.f32 	%f86, %f85, %f79, %f78;
	and.b32  	%r156, %r235, 2;
	setp.eq.s32 	%p26, %r156, 0;
	mov.f32 	%f87, 0f00000000;
	sub.f32 	%f88, %f87, %f86;
	selp.f32 	%f18, %f86, %f88, %p26;
	@%p24 bra 	$L__BB0_34;
	setp.neu.f32 	%p27, %f14, 0f7F800000;
	@%p27 bra 	$L__BB0_29;
	mov.f32 	%f91, 0f00000000;
	mul.rn.f32 	%f150, %f12, %f91;
	mov.b32 	%r239, 0;
	bra.uni 	$L__BB0_34;
$L__BB0_29:
	mov.b32 	%r42, %f12;
	shl.b32 	%r158, %r42, 8;
	or.b32  	%r43, %r158, -2147483648;
	mov.b64 	%rd117, 0;
	mov.b32 	%r236, 0;
$L__BB0_30:
	.pragma "nounroll";
	mul.wide.u32 	%rd77, %r236, 4;
	mov.u64 	%rd78, __cudart_i2opi_f;
	add.s64 	%rd79, %rd78, %rd77;
	ld.global.nc.u32 	%r159, [%rd79];
	mad.wide.u32 	%rd80, %r159, %r43, %rd117;
	shr.u64 	%rd117, %rd80, 32;
	add.s64 	%rd81, %rd3, %rd77;
	st.local.u32 	[%rd81], %rd80;
	add.s32 	%r236, %r236, 1;
	setp.ne.s32 	%p28, %r236, 6;
	@%p28 bra 	$L__BB0_30;
	shr.u32 	%r160, %r42, 23;
	st.local.u32 	[%rd3+24], %rd117;
	and.b32  	%r46, %r160, 31;
	and.b32  	%r161, %r160, 224;
	add.s32 	%r162, %r161, -128;
	shr.u32 	%r163, %r162, 5;
	mul.wide.u32 	%rd82, %r163, 4;
	sub.s64 	%rd24, %rd3, %rd82;
	ld.local.u32 	%r237, [%rd24+24];
	ld.local.u32 	%r238, [%rd24+20];
	setp.eq.s32 	%p29, %r46, 0;
	@%p29 bra 	$L__BB0_33;
	shf.l.wrap.b32 	%r237, %r238, %r237, %r46;
	ld.local.u32 	%r164, [%rd24+16];
	shf.l.wrap.b32 	%r238, %r164, %r238, %r46;
$L__BB0_33:
	shr.u32 	%r165, %r237, 30;
	shf.l.wrap.b32 	%r166, %r238, %r237, 2;
	shl.b32 	%r167, %r238, 2;
	shr.u32 	%r168, %r166, 31;
	add.s32 	%r169, %r168, %r165;
	neg.s32 	%r170, %r169;
	setp.lt.s32 	%p30, %r42, 0;
	selp.b32 	%r239, %r170, %r169, %p30;
	xor.b32  	%r171, %r166, %r42;
	shr.s32 	%r172, %r166, 31;
	xor.b32  	%r173, %r172, %r166;
	xor.b32  	%r174, %r172, %r167;
	cvt.u64.u32 	%rd83, %r173;
	shl.b64 	%rd84, %rd83, 32;
	cvt.u64.u32 	%rd85, %r174;
	or.b64  	%rd86, %rd84, %rd85;
	cvt.rn.f64.s64 	%fd7, %rd86;
	mul.f64 	%fd8, %fd7, 0d3BF921FB54442D19;
	cvt.rn.f32.f64 	%f89, %fd8;
	neg.f32 	%f90, %f89;
	setp.lt.s32 	%p31, %r171, 0;
	selp.f32 	%f150, %f90, %f89, %p31;
$L__BB0_34:
	add.s32 	%r176, %r239, 1;
	mul.rn.f32 	%f92, %f150, %f150;
	and.b32  	%r177, %r239, 1;
	setp.eq.b32 	%p32, %r177, 1;
	selp.f32 	%f93, %f150, 0f3F800000, %p32;
	fma.rn.f32 	%f94, %f92, %f93, 0f00000000;
	fma.rn.f32 	%f95, %f92, 0f37CBAC00, 0fBAB607ED;
	selp.f32 	%f96, 0fB94D4153, %f95, %p32;
	selp.f32 	%f97, 0f3C0885E4, 0f3D2AAABB, %p32;
	fma.rn.f32 	%f98, %f96, %f92, %f97;
	selp.f32 	%f99, 0fBE2AAAA8, 0fBEFFFFFF, %p32;
	fma.rn.f32 	%f100, %f98, %f92, %f99;
	fma.rn.f32 	%f101, %f100, %f94, %f93;
	and.b32  	%r178, %r176, 2;
	setp.eq.s32 	%p33, %r178, 0;
	mov.f32 	%f102, 0f00000000;
	sub.f32 	%f103, %f102, %f101;
	selp.f32 	%f104, %f101, %f103, %p33;
	mul.f32 	%f105, %f104, %f104;
	fma.rn.f32 	%f106, %f18, %f18, %f105;
	sqrt.rn.f32 	%f107, %f106;
	fma.rn.f32 	%f22, %f107, %f12, %f11;
	mul.f32 	%f108, %f22, 0f3F22F983;
	cvt.rni.s32.f32 	%r247, %f108;
	cvt.rn.f32.s32 	%f109, %r247;
	fma.rn.f32 	%f110, %f109, 0fBFC90FDA, %f22;
	fma.rn.f32 	%f111, %f109, 0fB3A22168, %f110;
	fma.rn.f32 	%f152, %f109, 0fA7C234C5, %f111;
	abs.f32 	%f24, %f22;
	setp.ltu.f32 	%p34, %f24, 0f47CE4780;
	mov.u32 	%r243, %r247;
	mov.f32 	%f151, %f152;
	@%p34 bra 	$L__BB0_42;
	setp.neu.f32 	%p35, %f24, 0f7F800000;
	@%p35 bra 	$L__BB0_37;
	mov.f32 	%f114, 0f00000000;
	mul.rn.f32 	%f151, %f22, %f114;
	mov.b32 	%r243, 0;
	bra.uni 	$L__BB0_42;
$L__BB0_37:
	mov.b32 	%r56, %f22;
	mov.b64 	%rd118, 0;
	mov.b32 	%r240, 0;
$L__BB0_38:
	.pragma "nounroll";
	mul.wide.u32 	%rd88, %r240, 4;
	mov.u64 	%rd89, __cudart_i2opi_f;
	add.s64 	%rd90, %rd89, %rd88;
	ld.global.nc.u32 	%r180, [%rd90];
	shl.b32 	%r181, %r56, 8;
	or.b32  	%r182, %r181, -2147483648;
	mad.wide.u32 	%rd91, %r180, %r182, %rd118;
	shr.u64 	%rd118, %rd91, 32;
	add.s64 	%rd92, %rd2, %rd88;
	st.local.u32 	[%rd92], %rd91;
	add.s32 	%r240, %r240, 1;
	setp.ne.s32 	%p36, %r240, 6;
	@%p36 bra 	$L__BB0_38;
	shr.u32 	%r183, %r56, 23;
	st.local.u32 	[%rd2+24], %rd118;
	and.b32  	%r59, %r183, 31;
	and.b32  	%r184, %r183, 224;
	add.s32 	%r185, %r184, -128;
	shr.u32 	%r186, %r185, 5;
	mul.wide.u32 	%rd93, %r186, 4;
	sub.s64 	%rd27, %rd2, %rd93;
	ld.local.u32 	%r241, [%rd27+24];
	ld.local.u32 	%r242, [%rd27+20];
	setp.eq.s32 	%p37, %r59, 0;
	@%p37 bra 	$L__BB0_41;
	shf.l.wrap.b32 	%r241, %r242, %r241, %r59;
	ld.local.u32 	%r187, [%rd27+16];
	shf.l.wrap.b32 	%r242, %r187, %r242, %r59;
$L__BB0_41:
	shr.u32 	%r188, %r241, 30;
	shf.l.wrap.b32 	%r189, %r242, %r241, 2;
	shl.b32 	%r190, %r242, 2;
	shr.u32 	%r191, %r189, 31;
	add.s32 	%r192, %r191, %r188;
	neg.s32 	%r193, %r192;
	setp.lt.s32 	%p38, %r56, 0;
	selp.b32 	%r243, %r193, %r192, %p38;
	xor.b32  	%r194, %r189, %r56;
	shr.s32 	%r195, %r189, 31;
	xor.b32  	%r196, %r195, %r189;
	xor.b32  	%r197, %r195, %r190;
	cvt.u64.u32 	%rd94, %r196;
	shl.b64 	%rd95, %rd94, 32;
	cvt.u64.u32 	%rd96, %r197;
	or.b64  	%rd97, %rd95, %rd96;
	cvt.rn.f64.s64 	%fd9, %rd97;
	mul.f64 	%fd10, %fd9, 0d3BF921FB54442D19;
	cvt.rn.f32.f64 	%f112, %fd10;
	neg.f32 	%f113, %f112;
	setp.lt.s32 	%p39, %r194, 0;
	selp.f32 	%f151, %f113, %f112, %p39;
$L__BB0_42:
	setp.ltu.f32 	%p40, %f24, 0f47CE4780;
	mul.rn.f32 	%f115, %f151, %f151;
	and.b32  	%r199, %r243, 1;
	setp.eq.b32 	%p41, %r199, 1;
	selp.f32 	%f116, 0f3F800000, %f151, %p41;
	fma.rn.f32 	%f117, %f115, %f116, 0f00000000;
	fma.rn.f32 	%f118, %f115, 0f37CBAC00, 0fBAB607ED;
	selp.f32 	%f119, %f118, 0fB94D4153, %p41;
	selp.f32 	%f120, 0f3D2AAABB, 0f3C0885E4, %p41;
	fma.rn.f32 	%f121, %f119, %f115, %f120;
	selp.f32 	%f122, 0fBEFFFFFF, 0fBE2AAAA8, %p41;
	fma.rn.f32 	%f123, %f121, %f115, %f122;
	fma.rn.f32 	%f124, %f123, %f117, %f116;
	and.b32  	%r200, %r243, 2;
	setp.eq.s32 	%p42, %r200, 0;
	mov.f32 	%f125, 0f00000000;
	sub.f32 	%f126, %f125, %f124;
	selp.f32 	%f28, %f124, %f126, %p42;
	@%p40 bra 	$L__BB0_50;
	setp.neu.f32 	%p43, %f24, 0f7F800000;
	@%p43 bra 	$L__BB0_45;
	mov.f32 	%f129, 0f00000000;
	mul.rn.f32 	%f152, %f22, %f129;
	mov.b32 	%r247, 0;
	bra.uni 	$L__BB0_50;
$L__BB0_45:
	mov.b32 	%r68, %f22;
	shl.b32 	%r202, %r68, 8;
	or.b32  	%r69, %r202, -2147483648;
	mov.b64 	%rd119, 0;
	mov.b32 	%r244, 0;
$L__BB0_46:
	.pragma "nounroll";
	mul.wide.u32 	%rd99, %r244, 4;
	mov.u64 	%rd100, __cudart_i2opi_f;
	add.s64 	%rd101, %rd100, %rd99;
	ld.global.nc.u32 	%r203, [%rd101];
	mad.wide.u32 	%rd102, %r203, %r69, %rd119;
	shr.u64 	%rd119, %rd102, 32;
	add.s64 	%rd103, %rd1, %rd99;
	st.local.u32 	[%rd103], %rd102;
	add.s32 	%r244, %r244, 1;
	setp.ne.s32 	%p44, %r244, 6;
	@%p44 bra 	$L__BB0_46;
	shr.u32 	%r204, %r68, 23;
	st.local.u32 	[%rd1+24], %rd119;
	and.b32  	%r72, %r204, 31;
	and.b32  	%r205, %r204, 224;
	add.s32 	%r206, %r205, -128;
	shr.u32 	%r207, %r206, 5;
	mul.wide.u32 	%rd104, %r207, 4;
	sub.s64 	%rd30, %rd1, %rd104;
	ld.local.u32 	%r245, [%rd30+24];
	ld.local.u32 	%r246, [%rd30+20];
	setp.eq.s32 	%p45, %r72, 0;
	@%p45 bra 	$L__BB0_49;
	shf.l.wrap.b32 	%r245, %r246, %r245, %r72;
	ld.local.u32 	%r208, [%rd30+16];
	shf.l.wrap.b32 	%r246, %r208, %r246, %r72;
$L__BB0_49:
	shr.u32 	%r209, %r245, 30;
	shf.l.wrap.b32 	%r210, %r246, %r245, 2;
	shl.b32 	%r211, %r246, 2;
	shr.u32 	%r212, %r210, 31;
	add.s32 	%r213, %r212, %r209;
	neg.s32 	%r214, %r213;
	setp.lt.s32 	%p46, %r68, 0;
	selp.b32 	%r247, %r214, %r213, %p46;
	xor.b32  	%r215, %r210, %r68;
	shr.s32 	%r216, %r210, 31;
	xor.b32  	%r217, %r216, %r210;
	xor.b32  	%r218, %r216, %r211;
	cvt.u64.u32 	%rd105, %r217;
	shl.b64 	%rd106, %rd105, 32;
	cvt.u64.u32 	%rd107, %r218;
	or.b64  	%rd108, %rd106, %rd107;
	cvt.rn.f64.s64 	%fd11, %rd108;
	mul.f64 	%fd12, %fd11, 0d3BF921FB54442D19;
	cvt.rn.f32.f64 	%f127, %fd12;
	neg.f32 	%f128, %f127;
	setp.lt.s32 	%p47, %r215, 0;
	selp.f32 	%f152, %f128, %f127, %p47;
$L__BB0_50:
	add.s32 	%r220, %r247, 1;
	mul.rn.f32 	%f130, %f152, %f152;
	and.b32  	%r221, %r247, 1;
	setp.eq.b32 	%p48, %r221, 1;
	selp.f32 	%f131, %f152, 0f3F800000, %p48;
	fma.rn.f32 	%f132, %f130, %f131, 0f00000000;
	fma.rn.f32 	%f133, %f130, 0f37CBAC00, 0fBAB607ED;
	selp.f32 	%f134, 0fB94D4153, %f133, %p48;
	selp.f32 	%f135, 0f3C0885E4, 0f3D2AAABB, %p48;
	fma.rn.f32 	%f136, %f134, %f130, %f135;
	selp.f32 	%f137, 0fBE2AAAA8, 0fBEFFFFFF, %p48;
	fma.rn.f32 	%f138, %f136, %f130, %f137;
	fma.rn.f32 	%f139, %f138, %f132, %f131;
	and.b32  	%r222, %r220, 2;
	setp.eq.s32 	%p49, %r222, 0;
	mov.f32 	%f140, 0f00000000;
	sub.f32 	%f141, %f140, %f139;
	selp.f32 	%f142, %f139, %f141, %p49;
	mul.f32 	%f143, %f142, %f142;
	fma.rn.f32 	%f144, %f28, %f28, %f143;
	sqrt.rn.f32 	%f145, %f144;
	mul.f32 	%f146, %f22, %f145;
	st.global.f32 	[%rd8], %f146;
	add.s32 	%r223, %r223, 1;
	setp.ne.s32 	%p50, %r223, 32;
	@%p50 bra 	$L__BB0_2;
$L__BB0_51:
	ret;

}


// ===== COMPILED SASS (sm_100) =====

	.target	sm_100

	.elftype	@"ET_EXEC"


//--------------------- .note.nv.tkinfo           --------------------------
	.section	.note.nv.tkinfo,"",@"SHT_NOTE"
	.sectionflags	@"SHF_NOTE_NV_TKINFO"
	.tkinfo
        /*0018*/ 	.word	0x00000002
        /*0030*/ 	.string	""
        /*0030*/ 	.string	"ptxas"
        /*0030*/ 	.string	"Cuda compilation tools, release 13.0, V13.0.88"
        /*0030*/ 	.string	"Build cuda_13.0.r13.0/compiler.36424714_0"
        /*0030*/ 	.string	"-arch sm_100 -m 64 "



//--------------------- .note.nv.cuinfo           --------------------------
	.section	.note.nv.cuinfo,"",@"SHT_NOTE"
	.sectionflags	@"SHF_NOTE_NV_CUINFO"
        /*0018*/ 	.short	0x0002
        /*001a*/ 	.short	0x0064
        /*001c*/ 	.short	0x0082
	.zero		2


//--------------------- .nv.info                  --------------------------
	.section	.nv.info,"",@"SHT_CUDA_INFO"
	.align	4


	//----- nvinfo : EIATTR_REGCOUNT
	.align		4
        /*0000*/ 	.byte	0x04, 0x2f
        /*0002*/ 	.short	(.L_2 - .L_1)
	.align		4
.L_1:
        /*0004*/ 	.word	index@(_Z3addPfS_S_i)
        /*0008*/ 	.word	0x0000001a


	//----- nvinfo : EIATTR_FRAME_SIZE
	.align		4
.L_2:
        /*000c*/ 	.byte	0x04, 0x11
        /*000e*/ 	.short	(.L_4 - .L_3)
	.align		4
.L_3:
        /*0010*/ 	.word	index@($__internal_0_$__cuda_sm20_sqrt_rn_f32_slowpath)
        /*0014*/ 	.word	0x00000020


	//----- nvinfo : EIATTR_FRAME_SIZE
	.align		4
.L_4:
        /*0018*/ 	.byte	0x04, 0x11
        /*001a*/ 	.short	(.L_6 - .L_5)
	.align		4
.L_5:
        /*001c*/ 	.word	index@(_Z3addPfS_S_i)
        /*0020*/ 	.word	0x00000020


	//----- nvinfo : EIATTR_MIN_STACK_SIZE
	.align		4
.L_6:
        /*0024*/ 	.byte	0x04, 0x12
        /*0026*/ 	.short	(.L_8 - .L_7)
	.align		4
.L_7:
        /*0028*/ 	.word	index@(_Z3addPfS_S_i)
        /*002c*/ 	.word	0x00000020
.L_8:


//--------------------- .nv.compat                --------------------------
	.section	.nv.compat,"",@"SHT_CUDA_COMPAT_INFO"
	.align	4
        /*0000*/ 	.byte	0x02, 0x09, 0x00, 0x00, 0x02, 0x02, 0x01, 0x00, 0x02, 0x05, 0x05, 0x00, 0x03, 0x07, 0x01, 0x01
        /*0010*/ 	.byte	0x02, 0x03, 0x00, 0x00, 0x02, 0x06, 0x01, 0x00, 0x04, 0x0b, 0x08, 0x00, 0x01, 0x00, 0x00, 0x00
        /*0020*/ 	.byte	0x00, 0x00, 0x00, 0x00


//--------------------- .nv.info._Z3addPfS_S_i    --------------------------
	.section	.nv.info._Z3addPfS_S_i,"",@"SHT_CUDA_INFO"
	.sectionflags	@""
	.align	4


	//----- nvinfo : EIATTR_CUDA_API_VERSION
	.align		4
        /*0000*/ 	.byte	0x04, 0x37
        /*0002*/ 	.short	(.L_10 - .L_9)
.L_9:
        /*0004*/ 	.word	0x00000082


	//----- nvinfo : EIATTR_KPARAM_INFO
	.align		4
.L_10:
        /*0008*/ 	.byte	0x04, 0x17
        /*000a*/ 	.short	(.L_12 - .L_11)
.L_11:
        /*000c*/ 	.word	0x00000000
        /*0010*/ 	.short	0x0003
        /*0012*/ 	.short	0x0018
        /*0014*/ 	.byte	0x00, 0xf0, 0x11, 0x00


	//----- nvinfo : EIATTR_KPARAM_INFO
	.align		4
.L_12:
        /*0018*/ 	.byte	0x04, 0x17
        /*001a*/ 	.short	(.L_14 - .L_13)
.L_13:
        /*001c*/ 	.word	0x00000000
        /*0020*/ 	.short	0x0002
        /*0022*/ 	.short	0x0010
        /*0024*/ 	.byte	0x00, 0xf5, 0x21, 0x00


	//----- nvinfo : EIATTR_KPARAM_INFO
	.align		4
.L_14:
        /*0028*/ 	.byte	0x04, 0x17
        /*002a*/ 	.short	(.L_16 - .L_15)
.L_15:
        /*002c*/ 	.word	0x00000000
        /*0030*/ 	.short	0x0001
        /*0032*/ 	.short	0x0008
        /*0034*/ 	.byte	0x00, 0xf5, 0x21, 0x00


	//----- nvinfo : EIATTR_KPARAM_INFO
	.align		4
.L_16:
        /*0038*/ 	.byte	0x04, 0x17
        /*003a*/ 	.short	(.L_18 - .L_17)
.L_17:
        /*003c*/ 	.word	0x00000000
        /*0040*/ 	.short	0x0000
        /*0042*/ 	.short	0x0000
        /*0044*/ 	.byte	0x00, 0xf5, 0x21, 0x00


	//----- nvinfo : EIATTR_SPARSE_MMA_MASK
	.align		4
.L_18:
        /*0048*/ 	.byte	0x03, 0x50
        /*004a*/ 	.short	0x0000


	//----- nvinfo : EIATTR_MAXREG_COUNT
	.align		4
        /*004c*/ 	.byte	0x03, 0x1b
        /*004e*/ 	.short	0x00ff


	//----- nvinfo : EIATTR_MERCURY_ISA_VERSION
	.align		4
        /*0050*/ 	.byte	0x03, 0x5f
        /*0052*/ 	.short	0x0101


	//----- nvinfo : EIATTR_VRC_CTA_INIT_COUNT
	.align		4
        /*0054*/ 	.byte	0x02, 0x4a
	.zero		1
	.zero		1


	//----- nvinfo : EIATTR_EXIT_INSTR_OFFSETS
	.align		4
        /*0058*/ 	.byte	0x04, 0x1c
        /*005a*/ 	.short	(.L_20 - .L_19)


	//   ....[0]....
.L_19:
        /*005c*/ 	.word	0x00000080


	//   ....[1]....
        /*0060*/ 	.word	0x00002140


	//----- nvinfo : EIATTR_CRS_STACK_SIZE
	.align		4
.L_20:
        /*0064*/ 	.byte	0x04, 0x1e
        /*0066*/ 	.short	(.L_22 - .L_21)
.L_21:
        /*0068*/ 	.word	0x00000000


	//----- nvinfo : EIATTR_CBANK_PARAM_SIZE
	.align		4
.L_22:
        /*006c*/ 	.byte	0x03, 0x19
        /*006e*/ 	.short	0x001c


	//----- nvinfo : EIATTR_PARAM_CBANK
	.align		4
        /*0070*/ 	.byte	0x04, 0x0a
        /*0072*/ 	.short	(.L_24 - .L_23)
	.align		4
.L_23:
        /*0074*/ 	.word	index@(.nv.constant0._Z3addPfS_S_i)
        /*0078*/ 	.short	0x0380
        /*007a*/ 	.short	0x001c


	//----- nvinfo : EIATTR_SW_WAR
	.align		4
.L_24:
        /*007c*/ 	.byte	0x04, 0x36
        /*007e*/ 	.short	(.L_26 - .L_25)
.L_25:
        /*0080*/ 	.word	0x00000008
.L_26:


//--------------------- .nv.callgraph             --------------------------
	.section	.nv.callgraph,"",@"SHT_CUDA_CALLGRAPH"
	.align	4
	.sectionentsize	8
	.align		4
        /*0000*/ 	.word	0x00000000
	.align		4
        /*0004*/ 	.word	0xffffffff
	.align		4
        /*0008*/ 	.word	0x00000000
	.align		4
        /*000c*/ 	.word	0xfffffffe
	.align		4
        /*0010*/ 	.word	0x00000000
	.align		4
        /*0014*/ 	.word	0xfffffffd
	.align		4
        /*0018*/ 	.word	0x00000000
	.align		4
        /*001c*/ 	.word	0xfffffffc


//--------------------- .nv.constant4             --------------------------
	.section	.nv.constant4,"a",@progbits
	.align	8
	.align		8
.nv.constant4:
        /*0000*/ 	.dword	__cudart_i2opi_f


//--------------------- .text._Z3addPfS_S_i       --------------------------
	.section	.text._Z3addPfS_S_i,"ax",@progbits
	.align	128
        .global         _Z3addPfS_S_i
        .type           _Z3addPfS_S_i,@function
        .size           _Z3addPfS_S_i,(.L_x_31 - _Z3addPfS_S_i)
        .other          _Z3addPfS_S_i,@"STO_CUDA_ENTRY STV_DEFAULT"
_Z3addPfS_S_i:
.text._Z3addPfS_S_i:
[----:B------:R-:W0:Y:S01]  /*0000*/  LDC R1, c[0x0][0x37c] ;  /* 0x0000df00ff017b82 */ /* 0x000e220000000800 */
[----:B------:R-:W1:Y:S07]  /*0010*/  S2R R0, SR_TID.X ;  /* 0x0000000000007919 */ /* 0x000e6e0000002100 */
[----:B------:R-:W1:Y:S01]  /*0020*/  S2UR UR7, SR_CTAID.X ;  /* 0x00000000000779c3 */ /* 0x000e620000002500 */
[----:B------:R-:W2:Y:S01]  /*0030*/  LDCU UR4, c[0x0][0x398] ;  /* 0x00007300ff0477ac */ /* 0x000ea20008000800 */
[----:B0-----:R-:W-:-:S06]  /*0040*/  VIADD R1, R1, 0xffffffe0 ;  /* 0xffffffe001017836 */ /* 0x001fcc0000000000 */
[----:B------:R-:W1:Y:S02]  /*0050*/  LDC R3, c[0x0][0x360] ;  /* 0x0000d800ff037b82 */ /* 0x000e640000000800 */
[----:B-1----:R-:W-:-:S05]  /*0060*/  IMAD R3, R3, UR7, R0 ;  /* 0x0000000703037c24 */ /* 0x002fca000f8e0200 */
[----:B--2---:R-:W-:-:S13]  /*0070*/  ISETP.GE.AND P0, PT, R3, UR4, PT ;  /* 0x0000000403007c0c */ /* 0x004fda000bf06270 */
[----:B------:R-:W-:Y:S05]  /*0080*/  @P0 EXIT ;  /* 0x000000000000094d */ /* 0x000fea0003800000 */
[----:B------:R-:W0:Y:S01]  /*0090*/  LDC.64 R6, c[0x0][0x380] ;  /* 0x0000e000ff067b82 */ /* 0x000e220000000a00 */
[----:B------:R-:W1:Y:S01]  /*00a0*/  LDCU.64 UR8, c[0x0][0x358] ;  /* 0x00006b00ff0877ac */ /* 0x000e620008000a00 */
[----:B------:R-:W-:-:S06]  /*00b0*/  UMOV UR4, URZ ;  /* 0x000000ff00047c82 */ /* 0x000fcc0008000000 */
[----:B------:R-:W2:Y:S01]  /*00c0*/  LDC.64 R8, c[0x0][0x390] ;  /* 0x0000e400ff087b82 */ /* 0x000ea20000000a00 */
[----:B0-----:R-:W-:-:S04]  /*00d0*/  IMAD.WIDE R6, R3, 0x4, R6 ;  /* 0x0000000403067825 */ /* 0x001fc800078e0206 */
[----:B-12---:R-:W-:-:S07]  /*00e0*/  IMAD.WIDE R8, R3, 0x4, R8 ;  /* 0x0000000403087825 */ /* 0x006fce00078e0208 */
.L_x_28:
[----:B------:R-:W2:Y:S01]  /*00f0*/  LDG.E R13, desc[UR8][R6.64] ;  /* 0x00000008060d7981 */ /* 0x000ea2000c1e1900 */
[----:B------:R-:W-:Y:S01]  /*0100*/  UIADD3 UR4, UPT, UPT, UR4, 0x1, URZ ;  /* 0x0000000104047890 */ /* 0x000fe2000fffe0ff */
[----:B------:R-:W-:Y:S03]  /*0110*/  BSSY.RECONVERGENT B0, `(.L_x_0) ;  /* 0x0000043000007945 */ /* 0x000fe60003800200 */
[----:B------:R-:W-:Y:S01]  /*0120*/  UISETP.NE.AND UP0, UPT, UR4, 0x20, UPT ;  /* 0x000000200400788c */ /* 0x000fe2000bf05270 */
[C---:B--2---:R-:W-:Y:S01]  /*0130*/  FMUL R0, R13.reuse, 0.63661974668502807617 ;  /* 0x3f22f9830d007820 */ /* 0x044fe20000400000 */
[----:B------:R-:W-:-:S05]  /*0140*/  FSETP.GE.AND P0, PT, |R13|, 105615, PT ;  /* 0x47ce47800d00780b */ /* 0x000fca0003f06200 */
[----:B0-----:R-:W0:Y:S02]  /*0150*/  F2I.NTZ R0, R0 ;  /* 0x0000000000007305 */ /* 0x001e240000203100 */
[----:B0-----:R-:W-:Y:S01]  /*0160*/  I2FP.F32.S32 R14, R0 ;  /* 0x00000000000e7245 */ /* 0x001fe20000201400 */
[----:B------:R-:W-:-:S04]  /*0170*/  IMAD.MOV.U32 R17, RZ, RZ, R0 ;  /* 0x000000ffff117224 */ /* 0x000fc800078e0000 */
[----:B------:R-:W-:-:S04]  /*0180*/  FFMA R3, R14, -1.5707962512969970703, R13 ;  /* 0xbfc90fda0e037823 */ /* 0x000fc8000000000d */
[----:B------:R-:W-:-:S04]  /*0190*/  FFMA R3, R14, -7.5497894158615963534e-08, R3 ;  /* 0xb3a221680e037823 */ /* 0x000fc80000000003 */
[----:B------:R-:W-:-:S04]  /*01a0*/  FFMA R14, R14, -5.3903029534742383927e-15, R3 ;  /* 0xa7c234c50e0e7823 */ /* 0x000fc80000000003 */
[----:B------:R-:W-:Y:S01]  /*01b0*/  IMAD.MOV.U32 R2, RZ, RZ, R14 ;  /* 0x000000ffff027224 */ /* 0x000fe200078e000e */
[----:B------:R-:W-:Y:S06]  /*01c0*/  @!P0 BRA `(.L_x_1) ;  /* 0x0000000000dc8947 */ /* 0x000fec0003800000 */
[----:B------:R-:W-:-:S13]  /*01d0*/  FSETP.NEU.AND P1, PT, |R13|, +INF , PT ;  /* 0x7f8000000d00780b */ /* 0x000fda0003f2d200 */
[----:B------:R-:W-:Y:S01]  /*01e0*/  @!P1 FMUL R2, RZ, R13 ;  /* 0x0000000dff029220 */ /* 0x000fe20000400000 */
[----:B------:R-:W-:Y:S01]  /*01f0*/  @!P1 IMAD.MOV.U32 R0, RZ, RZ, RZ ;  /* 0x000000ffff009224 */ /* 0x000fe200078e00ff */
[----:B------:R-:W-:Y:S06]  /*0200*/  @!P1 BRA `(.L_x_1) ;  /* 0x0000000000cc9947 */ /* 0x000fec0003800000 */
[----:B------:R-:W-:Y:S01]  /*0210*/  IMAD.SHL.U32 R2, R13, 0x100, RZ ;  /* 0x000001000d027824 */ /* 0x000fe200078e00ff */
[----:B------:R-:W0:Y:S01]  /*0220*/  LDCU.64 UR10, c[0x4][URZ] ;  /* 0x01000000ff0a77ac */ /* 0x000e220008000a00 */
[----:B------:R-:W-:Y:S02]  /*0230*/  IMAD.MOV.U32 R4, RZ, RZ, RZ ;  /* 0x000000ffff047224 */ /* 0x000fe400078e00ff */
[----:B------:R-:W-:Y:S01]  /*0240*/  IMAD.MOV.U32 R0, RZ, RZ, R1 ;  /* 0x000000ffff007224 */ /* 0x000fe200078e0001 */
[----:B------:R-:W-:Y:S01]  /*0250*/  LOP3.LUT R5, R2, 0x80000000, RZ, 0xfc, !PT ;  /* 0x8000000002057812 */ /* 0x000fe200078efcff */
[----:B------:R-:W-:Y:S01]  /*0260*/  UMOV UR6, URZ ;  /* 0x000000ff00067c82 */ /* 0x000fe20008000000 */
[----:B------:R-:W-:-:S05]  /*0270*/  UMOV UR5, URZ ;  /* 0x000000ff00057c82 */ /* 0x000fca0008000000 */
.L_x_2:
[----:B0-----:R-:W-:Y:S02]  /*0280*/  IMAD.U32 R10, RZ, RZ, UR10 ;  /* 0x0000000aff0a7e24 */ /* 0x001fe4000f8e00ff */
[----:B------:R-:W-:-:S05]  /*0290*/  IMAD.U32 R11, RZ, RZ, UR11 ;  /* 0x0000000bff0b7e24 */ /* 0x000fca000f8e00ff */
[----:B------:R-:W2:Y:S01]  /*02a0*/  LDG.E.CONSTANT R2, desc[UR8][R10.64] ;  /* 0x000000080a027981 */ /* 0x000ea2000c1e9900 */
[----:B------:R-:W-:Y:S02]  /*02b0*/  UIADD3 UR10, UP1, UPT, UR10, 0x4, URZ ;  /* 0x000000040a0a7890 */ /* 0x000fe4000ff3e0ff */
[----:B------:R-:W-:Y:S02]  /*02c0*/  UIADD3 UR5, UPT, UPT, UR5, 0x1, URZ ;  /* 0x0000000105057890 */ /* 0x000fe4000fffe0ff */
[----:B------:R-:W-:Y:S02]  /*02d0*/  UIADD3.X UR11, UPT, UPT, URZ, UR11, URZ, UP1, !UPT ;  /* 0x0000000bff0b7290 */ /* 0x000fe40008ffe4ff */
[----:B------:R-:W-:Y:S01]  /*02e0*/  UISETP.NE.AND UP1, UPT, UR5, 0x6, UPT ;  /* 0x000000060500788c */ /* 0x000fe2000bf25270 */
[----:B--2---:R-:W-:-:S03]  /*02f0*/  IMAD.WIDE.U32 R2, R2, R5, RZ ;  /* 0x0000000502027225 */ /* 0x004fc600078e00ff */
[----:B------:R-:W-:-:S04]  /*0300*/  IADD3 R15, P1, PT, R2, R4, RZ ;  /* 0x00000004020f7210 */ /* 0x000fc80007f3e0ff */
[----:B------:R-:W-:Y:S01]  /*0310*/  IADD3.X R4, PT, PT, R3, UR6, RZ, P1, !PT ;  /* 0x0000000603047c10 */ /* 0x000fe20008ffe4ff */
[----:B------:R0:W-:Y:S02]  /*0320*/  STL [R0], R15 ;  /* 0x0000000f00007387 */ /* 0x0001e40000100800 */
[----:B0-----:R-:W-:Y:S01]  /*0330*/  VIADD R0, R0, 0x4 ;  /* 0x0000000400007836 */ /* 0x001fe20000000000 */
[----:B------:R-:W-:Y:S06]  /*0340*/  BRA.U UP1, `(.L_x_2) ;  /* 0xfffffffd01cc7547 */ /* 0x000fec000b83ffff */
[----:B------:R-:W-:Y:S01]  /*0350*/  SHF.R.U32.HI R10, RZ, 0x17, R13 ;  /* 0x00000017ff0a7819 */ /* 0x000fe2000001160d */
[----:B------:R0:W-:Y:S03]  /*0360*/  STL [R1+0x18], R4 ;  /* 0x0000180401007387 */ /* 0x0001e60000100800 */
[C---:B------:R-:W-:Y:S02]  /*0370*/  LOP3.LUT R0, R10.reuse, 0xe0, RZ, 0xc0, !PT ;  /* 0x000000e00a007812 */ /* 0x040fe400078ec0ff */
[----:B------:R-:W-:-:S03]  /*0380*/  LOP3.LUT P1, RZ, R10, 0x1f, RZ, 0xc0, !PT ;  /* 0x0000001f0aff7812 */ /* 0x000fc6000782c0ff */
[----:B------:R-:W-:-:S05]  /*0390*/  VIADD R0, R0, 0xffffff80 ;  /* 0xffffff8000007836 */ /* 0x000fca0000000000 */
[----:B------:R-:W-:-:S05]  /*03a0*/  SHF.R.U32.HI R0, RZ, 0x5, R0 ;  /* 0x00000005ff007819 */ /* 0x000fca0000011600 */
[----:B------:R-:W-:-:S05]  /*03b0*/  IMAD R12, R0, -0x4, R1 ;  /* 0xfffffffc000c7824 */ /* 0x000fca00078e0201 */
[----:B------:R-:W2:Y:S04]  /*03c0*/  LDL R3, [R12+0x18] ;  /* 0x000018000c037983 */ /* 0x000ea80000100800 */
[----:B------:R-:W2:Y:S04]  /*03d0*/  LDL R2, [R12+0x14] ;  /* 0x000014000c027983 */ /* 0x000ea80000100800 */
[----:B------:R-:W3:Y:S01]  /*03e0*/  @P1 LDL R5, [R12+0x10] ;  /* 0x000010000c051983 */ /* 0x000ee20000100800 */
[----:B------:R-:W-:Y:S01]  /*03f0*/  LOP3.LUT R0, R10, 0x1f, RZ, 0xc0, !PT ;  /* 0x0000001f0a007812 */ /* 0x000fe200078ec0ff */
[----:B------:R-:W-:Y:S01]  /*0400*/  UMOV UR10, 0x54442d19 ;  /* 0x54442d19000a7882 */ /* 0x000fe20000000000 */
[----:B------:R-:W-:-:S02]  /*0410*/  UMOV UR11, 0x3bf921fb ;  /* 0x3bf921fb000b7882 */ /* 0x000fc40000000000 */
[-C--:B--2---:R-:W-:Y:S02]  /*0420*/  @P1 SHF.L.W.U32.HI R3, R2, R0.reuse, R3 ;  /* 0x0000000002031219 */ /* 0x084fe40000010e03 */
[----:B---3--:R-:W-:Y:S02]  /*0430*/  @P1 SHF.L.W.U32.HI R2, R5, R0, R2 ;  /* 0x0000000005021219 */ /* 0x008fe40000010e02 */
[----:B------:R-:W-:Y:S02]  /*0440*/  ISETP.GE.AND P1, PT, R13, RZ, PT ;  /* 0x000000ff0d00720c */ /* 0x000fe40003f26270 */
[C---:B------:R-:W-:Y:S02]  /*0450*/  SHF.L.W.U32.HI R0, R2.reuse, 0x2, R3 ;  /* 0x0000000202007819 */ /* 0x040fe40000010e03 */
[----:B------:R-:W-:Y:S02]  /*0460*/  SHF.L.U32 R2, R2, 0x2, RZ ;  /* 0x0000000202027819 */ /* 0x000fe400000006ff */
[----:B------:R-:W-:-:S02]  /*0470*/  SHF.R.S32.HI R5, RZ, 0x1f, R0 ;  /* 0x0000001fff057819 */ /* 0x000fc40000011400 */
[----:B------:R-:W-:Y:S02]  /*0480*/  SHF.R.U32.HI R3, RZ, 0x1e, R3 ;  /* 0x0000001eff037819 */ /* 0x000fe40000011603 */
[C---:B------:R-:W-:Y:S02]  /*0490*/  LOP3.LUT R10, R5.reuse, R2, RZ, 0x3c, !PT ;  /* 0x00000002050a7212 */ /* 0x040fe400078e3cff */
[----:B------:R-:W-:Y:S02]  /*04a0*/  LOP3.LUT R11, R5, R0, RZ, 0x3c, !PT ;  /* 0x00000000050b7212 */ /* 0x000fe400078e3cff */
[C---:B------:R-:W-:Y:S02]  /*04b0*/  LOP3.LUT R2, R0.reuse, R13, RZ, 0x3c, !PT ;  /* 0x0000000d00027212 */ /* 0x040fe400078e3cff */
[----:B------:R-:W-:Y:S02]  /*04c0*/  LEA.HI R0, R0, R3, RZ, 0x1 ;  /* 0x0000000300007211 */ /* 0x000fe400078f08ff */
[----:B------:R-:W0:Y:S01]  /*04d0*/  I2F.F64.S64 R10, R10 ;  /* 0x0000000a000a7312 */ /* 0x000e220000301c00 */
[----:B------:R-:W-:-:S02]  /*04e0*/  ISETP.GE.AND P2, PT, R2, RZ, PT ;  /* 0x000000ff0200720c */ /* 0x000fc40003f46270 */
[----:B------:R-:W-:-:S04]  /*04f0*/  IMAD.MOV R2, RZ, RZ, -R0 ;  /* 0x000000ffff027224 */ /* 0x000fc800078e0a00 */
[----:B------:R-:W-:Y:S01]  /*0500*/  @!P1 IMAD.MOV.U32 R0, RZ, RZ, R2 ;  /* 0x000000ffff009224 */ /* 0x000fe200078e0002 */
[----:B0-----:R-:W-:-:S10]  /*0510*/  DMUL R4, R10, UR10 ;  /* 0x0000000a0a047c28 */ /* 0x001fd40008000000 */
[----:B------:R-:W0:Y:S02]  /*0520*/  F2F.F32.F64 R4, R4 ;  /* 0x0000000400047310 */ /* 0x000e240000301000 */
[----:B0-----:R-:W-:-:S07]  /*0530*/  FSEL R2, -R4, R4, !P2 ;  /* 0x0000000404027208 */ /* 0x001fce0005000100 */
.L_x_1:
[----:B------:R-:W-:Y:S05]  /*0540*/  BSYNC.RECONVERGENT B0 ;  /* 0x0000000000007941 */ /* 0x000fea0003800200 */
.L_x_0:
[----:B------:R-:W-:Y:S02]  /*0550*/  IMAD.MOV.U32 R5, RZ, RZ, 0x37cbac00 ;  /* 0x37cbac00ff057424 */ /* 0x000fe400078e00ff */
[----:B------:R-:W-:Y:S01]  /*0560*/  FMUL R3, R2, R2 ;  /* 0x0000000202037220 */ /* 0x000fe20000400000 */
[C---:B------:R-:W-:Y:S01]  /*0570*/  LOP3.LUT R10, R0.reuse, 0x1, RZ, 0xc0, !PT ;  /* 0x00000001000a7812 */ /* 0x040fe200078ec0ff */
[----:B------:R-:W-:Y:S01]  /*0580*/  IMAD.MOV.U32 R11, RZ, RZ, 0x3d2aaabb ;  /* 0x3d2aaabbff0b7424 */ /* 0x000fe200078e00ff */
[----:B------:R-:W-:Y:S01]  /*0590*/  LOP3.LUT P2, RZ, R0, 0x2, RZ, 0xc0, !PT ;  /* 0x0000000200ff7812 */ /* 0x000fe2000784c0ff */
[----:B------:R-:W-:Y:S01]  /*05a0*/  FFMA R4, R3, R5, -0.0013887860113754868507 ;  /* 0xbab607ed03047423 */ /* 0x000fe20000000005 */
[----:B------:R-:W-:Y:S01]  /*05b0*/  ISETP.NE.U32.AND P1, PT, R10, 0x1, PT ;  /* 0x000000010a00780c */ /* 0x000fe20003f25070 */
[----:B------:R-:W-:Y:S01]  /*05c0*/  IMAD.MOV.U32 R12, RZ, RZ, 0x3effffff ;  /* 0x3effffffff0c7424 */ /* 0x000fe200078e00ff */
[----:B------:R-:W-:Y:S02]  /*05d0*/  BSSY.RECONVERGENT B0, `(.L_x_3) ;  /* 0x000003e000007945 */ /* 0x000fe40003800200 */
[----:B------:R-:W-:-:S02]  /*05e0*/  FSEL R4, R4, -0.00019574658654164522886, !P1 ;  /* 0xb94d415304047808 */ /* 0x000fc40004800000 */
[----:B------:R-:W-:Y:S02]  /*05f0*/  FSEL R10, R11, 0.0083327032625675201416, !P1 ;  /* 0x3c0885e40b0a7808 */ /* 0x000fe40004800000 */
[----:B------:R-:W-:Y:S02]  /*0600*/  FSEL R0, R2, 1, P1 ;  /* 0x3f80000002007808 */ /* 0x000fe40000800000 */
[----:B------:R-:W-:Y:S01]  /*0610*/  FSEL R19, -R12, -0.16666662693023681641, !P1 ;  /* 0xbe2aaaa80c137808 */ /* 0x000fe20004800100 */
[C---:B------:R-:W-:Y:S02]  /*0620*/  FFMA R4, R3.reuse, R4, R10 ;  /* 0x0000000403047223 */ /* 0x040fe4000000000a */
[C---:B------:R-:W-:Y:S02]  /*0630*/  FFMA R15, R3.reuse, R0, RZ ;  /* 0x00000000030f7223 */ /* 0x040fe400000000ff */
[----:B------:R-:W-:-:S04]  /*0640*/  FFMA R4, R3, R4, R19 ;  /* 0x0000000403047223 */ /* 0x000fc80000000013 */
[----:B------:R-:W-:-:S04]  /*0650*/  FFMA R16, R15, R4, R0 ;  /* 0x000000040f107223 */ /* 0x000fc80000000000 */
[----:B------:R-:W-:Y:S01]  /*0660*/  @P2 FADD R16, RZ, -R16 ;  /* 0x80000010ff102221 */ /* 0x000fe20000000000 */
[----:B------:R-:W-:Y:S06]  /*0670*/  @!P0 BRA `(.L_x_4) ;  /* 0x0000000000cc8947 */ /* 0x000fec0003800000 */
[----:B------:R-:W-:-:S13]  /*0680*/  FSETP.NEU.AND P0, PT, |R13|, +INF , PT ;  /* 0x7f8000000d00780b */ /* 0x000fda0003f0d200 */
[----:B------:R-:W-:Y:S01]  /*0690*/  @!P0 FMUL R14, RZ, R13 ;  /* 0x0000000dff0e8220 */ /* 0x000fe20000400000 */
[----:B------:R-:W-:Y:S01]  /*06a0*/  @!P0 IMAD.MOV.U32 R17, RZ, RZ, RZ ;  /* 0x000000ffff118224 */ /* 0x000fe200078e00ff */
[----:B------:R-:W-:Y:S06]  /*06b0*/  @!P0 BRA `(.L_x_4) ;  /* 0x0000000000bc8947 */ /* 0x000fec0003800000 */
[----:B------:R-:W0:Y:S01]  /*06c0*/  LDC.64 R2, c[0x4][RZ] ;  /* 0x01000000ff027b82 */ /* 0x000e220000000a00 */
[----:B------:R-:W-:Y:S01]  /*06d0*/  IMAD.SHL.U32 R4, R13, 0x100, RZ ;  /* 0x000001000d047824 */ /* 0x000fe200078e00ff */
[----:B------:R-:W-:Y:S01]  /*06e0*/  UMOV UR5, URZ ;  /* 0x000000ff00057c82 */ /* 0x000fe20008000000 */
[----:B------:R-:W-:Y:S02]  /*06f0*/  IMAD.MOV.U32 R10, RZ, RZ, RZ ;  /* 0x000000ffff0a7224 */ /* 0x000fe400078e00ff */
[----:B------:R-:W-:Y:S01]  /*0700*/  IMAD.MOV.U32 R0, RZ, RZ, RZ ;  /* 0x000000ffff007224 */ /* 0x000fe200078e00ff */
[----:B------:R-:W-:-:S07]  /*0710*/  LOP3.LUT R21, R4, 0x80000000, RZ, 0xfc, !PT ;  /* 0x8000000004157812 */ /* 0x000fce00078efcff */
.L_x_5:
[----:B0-----:R-:W-:-:S05]  /*0720*/  IMAD.WIDE.U32 R18, R0, 0x4, R2 ;  /* 0x0000000400127825 */ /* 0x001fca00078e0002 */
[----:B------:R-:W2:Y:S01]  /*0730*/  LDG.E.CONSTANT R14, desc[UR8][R18.64] ;  /* 0x00000008120e7981 */ /* 0x000ea2000c1e9900 */
[C---:B-1----:R-:W-:Y:S01]  /*0740*/  IMAD R4, R0.reuse, 0x4, R1 ;  /* 0x0000000400047824 */ /* 0x042fe200078e0201 */
[----:B------:R-:W-:-:S04]  /*0750*/  IADD3 R0, PT, PT, R0, 0x1, RZ ;  /* 0x0000000100007810 */ /* 0x000fc80007ffe0ff */
[----:B------:R-:W-:Y:S01]  /*0760*/  ISETP.NE.AND P0, PT, R0, 0x6, PT ;  /* 0x000000060000780c */ /* 0x000fe20003f05270 */
[----:B--2---:R-:W-:-:S03]  /*0770*/  IMAD.WIDE.U32 R14, R14, R21, RZ ;  /* 0x000000150e0e7225 */ /* 0x004fc600078e00ff */
[----:B------:R-:W-:-:S04]  /*0780*/  IADD3 R17, P1, PT, R14, R10, RZ ;  /* 0x0000000a0e117210 */ /* 0x000fc80007f3e0ff */
[----:B------:R-:W-:Y:S01]  /*0790*/  IADD3.X R10, PT, PT, R15, UR5, RZ, P1, !PT ;  /* 0x000000050f0a7c10 */ /* 0x000fe20008ffe4ff */
[----:B------:R1:W-:Y:S04]  /*07a0*/  STL [R4], R17 ;  /* 0x0000001104007387 */ /* 0x0003e80000100800 */
[----:B------:R-:W-:Y:S05]  /*07b0*/  @P0 BRA `(.L_x_5) ;  /* 0xfffffffc00d80947 */ /* 0x000fea000383ffff */
[----:B-1----:R-:W-:Y:S01]  /*07c0*/  SHF.R.U32.HI R4, RZ, 0x17, R13 ;  /* 0x00000017ff047819 */ /* 0x002fe2000001160d */
        /* <DEDUP_REMOVED lines=11> */
[----:B------:R-:W-:Y:S01]  /*0880*/  UMOV UR11, 0x3bf921fb ;  /* 0x3bf921fb000b7882 */ /* 0x000fe20000000000 */
[----:B------:R-:W-:-:S02]  /*0890*/  ISETP.GE.AND P1, PT, R13, RZ, PT ;  /* 0x000000ff0d00720c */ /* 0x000fc40003f26270 */
[-C--:B--2---:R-:W-:Y:S02]  /*08a0*/  @P0 SHF.L.W.U32.HI R0, R3, R4.reuse, R0 ;  /* 0x0000000403000219 */ /* 0x084fe40000010e00 */
[----:B---3--:R-:W-:Y:S02]  /*08b0*/  @P0 SHF.L.W.U32.HI R3, R2, R4, R3 ;  /* 0x0000000402030219 */ /* 0x008fe40000010e03 */
[--C-:B------:R-:W-:Y:S02]  /*08c0*/  SHF.R.U32.HI R17, RZ, 0x1e, R0.reuse ;  /* 0x0000001eff117819 */ /* 0x100fe40000011600 */
[C---:B------:R-:W-:Y:S01]  /*08d0*/  SHF.L.W.U32.HI R2, R3.reuse, 0x2, R0 ;  /* 0x0000000203027819 */ /* 0x040fe20000010e00 */
[----:B------:R-:W-:-:S03]  /*08e0*/  IMAD.SHL.U32 R3, R3, 0x4, RZ ;  /* 0x0000000403037824 */ /* 0x000fc600078e00ff */
[----:B------:R-:W-:Y:S02]  /*08f0*/  SHF.R.S32.HI R4, RZ, 0x1f, R2 ;  /* 0x0000001fff047819 */ /* 0x000fe40000011402 */
[----:B------:R-:W-:Y:S02]  /*0900*/  LOP3.LUT R0, R2, R13, RZ, 0x3c, !PT ;  /* 0x0000000d02007212 */ /* 0x000fe400078e3cff */
[C---:B------:R-:W-:Y:S02]  /*0910*/  LOP3.LUT R14, R4.reuse, R3, RZ, 0x3c, !PT ;  /* 0x00000003040e7212 */ /* 0x040fe400078e3cff */
[----:B------:R-:W-:Y:S02]  /*0920*/  LOP3.LUT R15, R4, R2, RZ, 0x3c, !PT ;  /* 0x00000002040f7212 */ /* 0x000fe400078e3cff */
[----:B------:R-:W-:Y:S02]  /*0930*/  LEA.HI R17, R2, R17, RZ, 0x1 ;  /* 0x0000001102117211 */ /* 0x000fe400078f08ff */
[----:B------:R-:W-:-:S02]  /*0940*/  ISETP.GE.AND P0, PT, R0, RZ, PT ;  /* 0x000000ff0000720c */ /* 0x000fc40003f06270 */
[----:B------:R-:W1:Y:S01]  /*0950*/  I2F.F64.S64 R14, R14 ;  /* 0x0000000e000e7312 */ /* 0x000e620000301c00 */
[----:B------:R-:W-:-:S04]  /*0960*/  IMAD.MOV R0, RZ, RZ, -R17 ;  /* 0x000000ffff007224 */ /* 0x000fc800078e0a11 */
[----:B------:R-:W-:Y:S01]  /*0970*/  @!P1 IMAD.MOV.U32 R17, RZ, RZ, R0 ;  /* 0x000000ffff119224 */ /* 0x000fe200078e0000 */
[----:B-1----:R-:W-:-:S10]  /*0980*/  DMUL R18, R14, UR10 ;  /* 0x0000000a0e127c28 */ /* 0x002fd40008000000 */
[----:B------:R-:W1:Y:S02]  /*0990*/  F2F.F32.F64 R18, R18 ;  /* 0x0000001200127310 */ /* 0x000e640000301000 */
[----:B01----:R-:W-:-:S07]  /*09a0*/  FSEL R14, -R18, R18, !P0 ;  /* 0x00000012120e7208 */ /* 0x003fce0004000100 */
.L_x_4:
[----:B------:R-:W-:Y:S05]  /*09b0*/  BSYNC.RECONVERGENT B0 ;  /* 0x0000000000007941 */ /* 0x000fea0003800200 */
.L_x_3:
[----:B------:R-:W-:Y:S01]  /*09c0*/  FMUL R2, R14, R14 ;  /* 0x0000000e0e027220 */ /* 0x000fe20000400000 */
[C---:B------:R-:W-:Y:S01]  /*09d0*/  LOP3.LUT R0, R17.reuse, 0x1, RZ, 0xc0, !PT ;  /* 0x0000000111007812 */ /* 0x040fe200078ec0ff */
[----:B------:R-:W-:Y:S01]  /*09e0*/  VIADD R17, R17, 0x1 ;  /* 0x0000000111117836 */ /* 0x000fe20000000000 */
[----:B------:R-:W-:Y:S01]  /*09f0*/  BSSY.RECONVERGENT B0, `(.L_x_6) ;  /* 0x000001c000007945 */ /* 0x000fe20003800200 */
[----:B------:R-:W-:Y:S01]  /*0a00*/  FFMA R5, R2, R5, -0.0013887860113754868507 ;  /* 0xbab607ed02057423 */ /* 0x000fe20000000005 */
[----:B------:R-:W-:Y:S02]  /*0a10*/  ISETP.NE.U32.AND P0, PT, R0, 0x1, PT ;  /* 0x000000010000780c */ /* 0x000fe40003f05070 */
[----:B------:R-:W-:Y:S02]  /*0a20*/  LOP3.LUT P1, RZ, R17, 0x2, RZ, 0xc0, !PT ;  /* 0x0000000211ff7812 */ /* 0x000fe4000782c0ff */
[----:B------:R-:W-:Y:S02]  /*0a30*/  FSEL R11, R11, 0.0083327032625675201416, P0 ;  /* 0x3c0885e40b0b7808 */ /* 0x000fe40000000000 */
[----:B------:R-:W-:-:S02]  /*0a40*/  FSEL R5, R5, -0.00019574658654164522886, P0 ;  /* 0xb94d415305057808 */ /* 0x000fc40000000000 */
[----:B------:R-:W-:Y:S02]  /*0a50*/  FSEL R0, R14, 1, !P0 ;  /* 0x3f8000000e007808 */ /* 0x000fe40004000000 */
[----:B------:R-:W-:Y:S01]  /*0a60*/  FSEL R12, -R12, -0.16666662693023681641, P0 ;  /* 0xbe2aaaa80c0c7808 */ /* 0x000fe20000000100 */
[C---:B------:R-:W-:Y:S02]  /*0a70*/  FFMA R5, R2.reuse, R5, R11 ;  /* 0x0000000502057223 */ /* 0x040fe4000000000b */
[C---:B------:R-:W-:Y:S02]  /*0a80*/  FFMA R3, R2.reuse, R0, RZ ;  /* 0x0000000002037223 */ /* 0x040fe400000000ff */
[----:B------:R-:W-:-:S04]  /*0a90*/  FFMA R5, R2, R5, R12 ;  /* 0x0000000502057223 */ /* 0x000fc8000000000c */
[----:B------:R-:W-:-:S04]  /*0aa0*/  FFMA R0, R3, R5, R0 ;  /* 0x0000000503007223 */ /* 0x000fc80000000000 */
[----:B------:R-:W-:-:S04]  /*0ab0*/  @P1 FADD R0, RZ, -R0 ;  /* 0x80000000ff001221 */ /* 0x000fc80000000000 */
[----:B------:R-:W-:-:S04]  /*0ac0*/  FMUL R3, R0, R0 ;  /* 0x0000000000037220 */ /* 0x000fc80000400000 */
[----:B------:R-:W-:-:S04]  /*0ad0*/  FFMA R3, R16, R16, R3 ;  /* 0x0000001010037223 */ /* 0x000fc80000000003 */
[----:B------:R-:W-:Y:S01]  /*0ae0*/  VIADD R2, R3, 0xf3000000 ;  /* 0xf300000003027836 */ /* 0x000fe20000000000 */
[----:B------:R0:W1:Y:S04]  /*0af0*/  MUFU.RSQ R0, R3 ;  /* 0x0000000300007308 */ /* 0x0000680000001400 */
[----:B------:R-:W-:-:S13]  /*0b00*/  ISETP.GT.U32.AND P0, PT, R2, 0x727fffff, PT ;  /* 0x727fffff0200780c */ /* 0x000fda0003f04070 */
[----:B01----:R-:W-:Y:S05]  /*0b10*/  @!P0 BRA `(.L_x_7) ;  /* 0x0000000000148947 */ /* 0x003fea0003800000 */
[----:B------:R-:W-:Y:S01]  /*0b20*/  IMAD.MOV.U32 R0, RZ, RZ, R3 ;  /* 0x000000ffff007224 */ /* 0x000fe200078e0003 */
[----:B------:R-:W-:-:S07]  /*0b30*/  MOV R11, 0xb50 ;  /* 0x00000b50000b7802 */ /* 0x000fce0000000f00 */
[----:B------:R-:W-:Y:S05]  /*0b40*/  CALL.REL.NOINC `($__internal_0_$__cuda_sm20_sqrt_rn_f32_slowpath) ;  /* 0x0000001400807944 */ /* 0x000fea0003c00000 */
[----:B------:R-:W-:Y:S01]  /*0b50*/  IMAD.MOV.U32 R14, RZ, RZ, R0 ;  /* 0x000000ffff0e7224 */ /* 0x000fe200078e0000 */
[----:B------:R-:W-:Y:S06]  /*0b60*/  BRA `(.L_x_8) ;  /* 0x0000000000107947 */ /* 0x000fec0003800000 */
.L_x_7:
[----:B------:R-:W-:Y:S01]  /*0b70*/  FMUL.FTZ R14, R3, R0 ;  /* 0x00000000030e7220 */ /* 0x000fe20000410000 */
[----:B------:R-:W-:-:S03]  /*0b80*/  FMUL.FTZ R0, R0, 0.5 ;  /* 0x3f00000000007820 */ /* 0x000fc60000410000 */
[----:B------:R-:W-:-:S04]  /*0b90*/  FFMA R3, -R14, R14, R3 ;  /* 0x0000000e0e037223 */ /* 0x000fc80000000103 */
[----:B------:R-:W-:-:S07]  /*0ba0*/  FFMA R14, R3, R0, R14 ;  /* 0x00000000030e7223 */ /* 0x000fce000000000e */
.L_x_8:
[----:B------:R-:W-:Y:S05]  /*0bb0*/  BSYNC.RECONVERGENT B0 ;  /* 0x0000000000007941 */ /* 0x000fea0003800200 */
.L_x_6:
[----:B------:R-:W0:Y:S01]  /*0bc0*/  S2R R0, SR_TID.X ;  /* 0x0000000000007919 */ /* 0x000e220000002100 */
[----:B------:R-:W0:Y:S08]  /*0bd0*/  LDC R5, c[0x0][0x360] ;  /* 0x0000d800ff057b82 */ /* 0x000e300000000800 */
[----:B------:R-:W1:Y:S01]  /*0be0*/  LDC.64 R2, c[0x0][0x388] ;  /* 0x0000e200ff027b82 */ /* 0x000e620000000a00 */
[----:B0-----:R-:W-:-:S04]  /*0bf0*/  IMAD R5, R5, UR7, R0 ;  /* 0x0000000705057c24 */ /* 0x001fc8000f8e0200 */
[----:B-1----:R-:W-:-:S05]  /*0c00*/  IMAD.WIDE R2, R5, 0x4, R2 ;  /* 0x0000000405027825 */ /* 0x002fca00078e0202 */
[----:B------:R-:W2:Y:S01]  /*0c10*/  LDG.E R15, desc[UR8][R2.64] ;  /* 0x00000008020f7981 */ /* 0x000ea2000c1e1900 */
[----:B------:R-:W-:Y:S01]  /*0c20*/  BSSY.RECONVERGENT B0, `(.L_x_9) ;  /* 0x000003f000007945 */ /* 0x000fe20003800200 */
[----:B------:R-:W-:Y:S01]  /*0c30*/  FMUL R14, R13, R14 ;  /* 0x0000000e0d0e7220 */ /* 0x000fe20000400000 */
[C---:B--2---:R-:W-:Y:S01]  /*0c40*/  FMUL R0, R15.reuse, 0.63661974668502807617 ;  /* 0x3f22f9830f007820 */ /* 0x044fe20000400000 */
[----:B------:R-:W-:-:S05]  /*0c50*/  FSETP.GE.AND P0, PT, |R15|, 105615, PT ;  /* 0x47ce47800f00780b */ /* 0x000fca0003f06200 */
[----:B------:R-:W0:Y:S02]  /*0c60*/  F2I.NTZ R0, R0 ;  /* 0x0000000000007305 */ /* 0x000e240000203100 */
        /* <DEDUP_REMOVED lines=9> */
[----:B------:R-:W-:Y:S01]  /*0d00*/  @!P1 MOV R0, RZ ;  /* 0x000000ff00009202 */ /* 0x000fe20000000f00 */
[----:B------:R-:W-:Y:S06]  /*0d10*/  @!P1 BRA `(.L_x_10) ;  /* 0x0000000000bc9947 */ /* 0x000fec0003800000 */
[----:B------:R-:W0:Y:S01]  /*0d20*/  LDC.64 R2, c[0x4][RZ] ;  /* 0x01000000ff027b82 */ /* 0x000e220000000a00 */
[----:B------:R-:W-:Y:S01]  /*0d30*/  IMAD.SHL.U32 R5, R15, 0x100, RZ ;  /* 0x000001000f057824 */ /* 0x000fe200078e00ff */
[----:B------:R-:W-:Y:S01]  /*0d40*/  UMOV UR5, URZ ;  /* 0x000000ff00057c82 */ /* 0x000fe20008000000 */
[----:B------:R-:W-:Y:S02]  /*0d50*/  IMAD.MOV.U32 R4, RZ, RZ, RZ ;  /* 0x000000ffff047224 */ /* 0x000fe400078e00ff */
[----:B------:R-:W-:Y:S01]  /*0d60*/  IMAD.MOV.U32 R0, RZ, RZ, RZ ;  /* 0x000000ffff007224 */ /* 0x000fe200078e00ff */
[----:B------:R-:W-:-:S07]  /*0d70*/  LOP3.LUT R5, R5, 0x80000000, RZ, 0xfc, !PT ;  /* 0x8000000005057812 */ /* 0x000fce00078efcff */
.L_x_11:
[----:B0-----:R-:W-:-:S06]  /*0d80*/  IMAD.WIDE.U32 R10, R0, 0x4, R2 ;  /* 0x00000004000a7825 */ /* 0x001fcc00078e0002 */
[----:B------:R-:W2:Y:S01]  /*0d90*/  LDG.E.CONSTANT R10, desc[UR8][R10.64] ;  /* 0x000000080a0a7981 */ /* 0x000ea2000c1e9900 */
[C---:B-1----:R-:W-:Y:S02]  /*0da0*/  IMAD R13, R0.reuse, 0x4, R1 ;  /* 0x00000004000d7824 */ /* 0x042fe400078e0201 */
[----:B------:R-:W-:-:S05]  /*0db0*/  VIADD R0, R0, 0x1 ;  /* 0x0000000100007836 */ /* 0x000fca0000000000 */
[----:B------:R-:W-:Y:S01]  /*0dc0*/  ISETP.NE.AND P1, PT, R0, 0x6, PT ;  /* 0x000000060000780c */ /* 0x000fe20003f25270 */
[----:B--2---:R-:W-:-:S03]  /*0dd0*/  IMAD.WIDE.U32 R18, R10, R5, RZ ;  /* 0x000000050a127225 */ /* 0x004fc600078e00ff */
[----:B------:R-:W-:-:S04]  /*0de0*/  IADD3 R18, P2, PT, R18, R4, RZ ;  /* 0x0000000412127210 */ /* 0x000fc80007f5e0ff */
[----:B------:R-:W-:Y:S01]  /*0df0*/  IADD3.X R4, PT, PT, R19, UR5, RZ, P2, !PT ;  /* 0x0000000513047c10 */ /* 0x000fe200097fe4ff */
[----:B------:R1:W-:Y:S04]  /*0e00*/  STL [R13], R18 ;  /* 0x000000120d007387 */ /* 0x0003e80000100800 */
[----:B------:R-:W-:Y:S05]  /*0e10*/  @P1 BRA `(.L_x_11) ;  /* 0xfffffffc00d81947 */ /* 0x000fea000383ffff */
[----:B------:R-:W-:Y:S01]  /*0e20*/  SHF.R.U32.HI R10, RZ, 0x17, R15 ;  /* 0x00000017ff0a7819 */ /* 0x000fe2000001160f */
[----:B------:R0:W-:Y:S03]  /*0e30*/  STL [R1+0x18], R4 ;  /* 0x0000180401007387 */ /* 0x0001e60000100800 */
[C---:B------:R-:W-:Y:S02]  /*0e40*/  LOP3.LUT R0, R10.reuse, 0xe0, RZ, 0xc0, !PT ;  /* 0x000000e00a007812 */ /* 0x040fe400078ec0ff */
[----:B------:R-:W-:-:S03]  /*0e50*/  LOP3.LUT P1, RZ, R10, 0x1f, RZ, 0xc0, !PT ;  /* 0x0000001f0aff7812 */ /* 0x000fc6000782c0ff */
[----:B------:R-:W-:-:S05]  /*0e60*/  VIADD R0, R0, 0xffffff80 ;  /* 0xffffff8000007836 */ /* 0x000fca0000000000 */
[----:B------:R-:W-:-:S05]  /*0e70*/  SHF.R.U32.HI R0, RZ, 0x5, R0 ;  /* 0x00000005ff007819 */ /* 0x000fca0000011600 */
[----:B-1----:R-:W-:-:S05]  /*0e80*/  IMAD R13, R0, -0x4, R1 ;  /* 0xfffffffc000d7824 */ /* 0x002fca00078e0201 */
        /* <DEDUP_REMOVED lines=9> */
[C-C-:B------:R-:W-:Y:S01]  /*0f20*/  SHF.L.W.U32.HI R0, R2.reuse, 0x2, R3.reuse ;  /* 0x0000000202007819 */ /* 0x140fe20000010e03 */
[----:B------:R-:W-:Y:S01]  /*0f30*/  IMAD.SHL.U32 R2, R2, 0x4, RZ ;  /* 0x0000000402027824 */ /* 0x000fe200078e00ff */
[----:B------:R-:W-:Y:S02]  /*0f40*/  SHF.R.U32.HI R3, RZ, 0x1e, R3 ;  /* 0x0000001eff037819 */ /* 0x000fe40000011603 */
[----:B------:R-:W-:-:S04]  /*0f50*/  SHF.R.S32.HI R5, RZ, 0x1f, R0 ;  /* 0x0000001fff057819 */ /* 0x000fc80000011400 */
[C---:B------:R-:W-:Y:S02]  /*0f60*/  LOP3.LUT R10, R5.reuse, R2, RZ, 0x3c, !PT ;  /* 0x00000002050a7212 */ /* 0x040fe400078e3cff */
[----:B------:R-:W-:Y:S02]  /*0f70*/  LOP3.LUT R11, R5, R0, RZ, 0x3c, !PT ;  /* 0x00000000050b7212 */ /* 0x000fe400078e3cff */
[C---:B------:R-:W-:Y:S02]  /*0f80*/  LOP3.LUT R2, R0.reuse, R15, RZ, 0x3c, !PT ;  /* 0x0000000f00027212 */ /* 0x040fe400078e3cff */
[----:B------:R-:W-:Y:S02]  /*0f90*/  LEA.HI R0, R0, R3, RZ, 0x1 ;  /* 0x0000000300007211 */ /* 0x000fe400078f08ff */
[----:B------:R-:W0:Y:S01]  /*0fa0*/  I2F.F64.S64 R10, R10 ;  /* 0x0000000a000a7312 */ /* 0x000e220000301c00 */
[----:B------:R-:W-:Y:S02]  /*0fb0*/  ISETP.GE.AND P2, PT, R2, RZ, PT ;  /* 0x000000ff0200720c */ /* 0x000fe40003f46270 */
[----:B------:R-:W-:-:S04]  /*0fc0*/  IMAD.MOV R2, RZ, RZ, -R0 ;  /* 0x000000ffff027224 */ /* 0x000fc800078e0a00 */
[----:B------:R-:W-:Y:S01]  /*0fd0*/  @!P1 IMAD.MOV.U32 R0, RZ, RZ, R2 ;  /* 0x000000ffff009224 */ /* 0x000fe200078e0002 */
[----:B0-----:R-:W-:-:S10]  /*0fe0*/  DMUL R4, R10, UR10 ;  /* 0x0000000a0a047c28 */ /* 0x001fd40008000000 */
[----:B------:R-:W0:Y:S02]  /*0ff0*/  F2F.F32.F64 R4, R4 ;  /* 0x0000000400047310 */ /* 0x000e240000301000 */
[----:B0-----:R-:W-:-:S07]  /*1000*/  FSEL R10, -R4, R4, !P2 ;  /* 0x00000004040a7208 */ /* 0x001fce0005000100 */
.L_x_10:
[----:B------:R-:W-:Y:S05]  /*1010*/  BSYNC.RECONVERGENT B0 ;  /* 0x0000000000007941 */ /* 0x000fea0003800200 */
.L_x_9:
[----:B------:R-:W-:Y:S02]  /*1020*/  IMAD.MOV.U32 R11, RZ, RZ, 0x37cbac00 ;  /* 0x37cbac00ff0b7424 */ /* 0x000fe400078e00ff */
[----:B------:R-:W-:Y:S01]  /*1030*/  FMUL R2, R10, R10 ;  /* 0x0000000a0a027220 */ /* 0x000fe20000400000 */
[----:B------:R-:W-:Y:S01]  /*1040*/  LOP3.LUT R4, R0, 0x1, RZ, 0xc0, !PT ;  /* 0x0000000100047812 */ /* 0x000fe200078ec0ff */
[----:B------:R-:W-:Y:S01]  /*1050*/  IMAD.MOV.U32 R5, RZ, RZ, 0x3effffff ;  /* 0x3effffffff057424 */ /* 0x000fe200078e00ff */
[----:B------:R-:W-:Y:S01]  /*1060*/  MOV R17, 0x3d2aaabb ;  /* 0x3d2aaabb00117802 */ /* 0x000fe20000000f00 */
[----:B------:R-:W-:Y:S01]  /*1070*/  FFMA R3, R2, R11, -0.0013887860113754868507 ;  /* 0xbab607ed02037423 */ /* 0x000fe2000000000b */
[----:B------:R-:W-:Y:S01]  /*1080*/  ISETP.NE.U32.AND P1, PT, R4, 0x1, PT ;  /* 0x000000010400780c */ /* 0x000fe20003f25070 */
[----:B------:R-:W-:Y:S01]  /*1090*/  BSSY.RECONVERGENT B0, `(.L_x_12) ;  /* 0x000003f000007945 */ /* 0x000fe20003800200 */
[----:B------:R-:W-:Y:S02]  /*10a0*/  LOP3.LUT P2, RZ, R0, 0x2, RZ, 0xc0, !PT ;  /* 0x0000000200ff7812 */ /* 0x000fe4000784c0ff */
        /* <DEDUP_REMOVED lines=20> */
.L_x_14:
[----:B0-----:R-:W-:-:S05]  /*11f0*/  IMAD.WIDE.U32 R20, R0, 0x4, R2 ;  /* 0x0000000400147825 */ /* 0x001fca00078e0002 */
        /* <DEDUP_REMOVED lines=24> */
[----:B---3--:R-:W-:-:S04]  /*1380*/  @P0 SHF.L.W.U32.HI R3, R2, R4, R3 ;  /* 0x0000000402030219 */ /* 0x008fc80000010e03 */
[C---:B------:R-:W-:Y:S01]  /*1390*/  SHF.L.W.U32.HI R2, R3.reuse, 0x2, R0 ;  /* 0x0000000203027819 */ /* 0x040fe20000010e00 */
[----:B------:R-:W-:-:S03]  /*13a0*/  IMAD.SHL.U32 R3, R3, 0x4, RZ ;  /* 0x0000000403037824 */ /* 0x000fc600078e00ff */
[----:B------:R-:W-:-:S04]  /*13b0*/  SHF.R.S32.HI R4, RZ, 0x1f, R2 ;  /* 0x0000001fff047819 */ /* 0x000fc80000011402 */
[C---:B------:R-:W-:Y:S02]  /*13c0*/  LOP3.LUT R12, R4.reuse, R3, RZ, 0x3c, !PT ;  /* 0x00000003040c7212 */ /* 0x040fe400078e3cff */
[----:B------:R-:W-:Y:S02]  /*13d0*/  LOP3.LUT R13, R4, R2, RZ, 0x3c, !PT ;  /* 0x00000002040d7212 */ /* 0x000fe400078e3cff */
[----:B------:R-:W-:Y:S02]  /*13e0*/  SHF.R.U32.HI R3, RZ, 0x1e, R0 ;  /* 0x0000001eff037819 */ /* 0x000fe40000011600 */
[C---:B------:R-:W-:Y:S02]  /*13f0*/  LOP3.LUT R0, R2.reuse, R15, RZ, 0x3c, !PT ;  /* 0x0000000f02007212 */ /* 0x040fe400078e3cff */
[----:B------:R-:W1:Y:S01]  /*1400*/  I2F.F64.S64 R12, R12 ;  /* 0x0000000c000c7312 */ /* 0x000e620000301c00 */
[----:B------:R-:W-:Y:S02]  /*1410*/  LEA.HI R16, R2, R3, RZ, 0x1 ;  /* 0x0000000302107211 */ /* 0x000fe400078f08ff */
[----:B------:R-:W-:-:S02]  /*1420*/  ISETP.GE.AND P0, PT, R0, RZ, PT ;  /* 0x000000ff0000720c */ /* 0x000fc40003f06270 */
[----:B------:R-:W-:-:S05]  /*1430*/  IADD3 R0, PT, PT, -R16, RZ, RZ ;  /* 0x000000ff10007210 */ /* 0x000fca0007ffe1ff */
[----:B------:R-:W-:Y:S01]  /*1440*/  @!P1 IMAD.MOV.U32 R16, RZ, RZ, R0 ;  /* 0x000000ffff109224 */ /* 0x000fe200078e0000 */
[----:B-1----:R-:W-:-:S10]  /*1450*/  DMUL R20, R12, UR10 ;  /* 0x0000000a0c147c28 */ /* 0x002fd40008000000 */
[----:B------:R-:W1:Y:S02]  /*1460*/  F2F.F32.F64 R20, R20 ;  /* 0x0000001400147310 */ /* 0x000e640000301000 */
[----:B01----:R-:W-:-:S07]  /*1470*/  FSEL R12, -R20, R20, !P0 ;  /* 0x00000014140c7208 */ /* 0x003fce0004000100 */
.L_x_13:
[----:B------:R-:W-:Y:S05]  /*1480*/  BSYNC.RECONVERGENT B0 ;  /* 0x0000000000007941 */ /* 0x000fea0003800200 */
.L_x_12:
        /* <DEDUP_REMOVED lines=25> */
[----:B------:R-:W-:Y:S05]  /*1620*/  BRA `(.L_x_17) ;  /* 0x0000000000107947 */ /* 0x000fea0003800000 */
.L_x_16:
[----:B------:R-:W-:Y:S01]  /*1630*/  FMUL.FTZ R0, R3, R2 ;  /* 0x0000000203007220 */ /* 0x000fe20000410000 */
[----:B------:R-:W-:-:S03]  /*1640*/  FMUL.FTZ R2, R2, 0.5 ;  /* 0x3f00000002027820 */ /* 0x000fc60000410000 */
[----:B------:R-:W-:-:S04]  /*1650*/  FFMA R3, -R0, R0, R3 ;  /* 0x0000000000037223 */ /* 0x000fc80000000103 */
[----:B------:R-:W-:-:S07]  /*1660*/  FFMA R0, R3, R2, R0 ;  /* 0x0000000203007223 */ /* 0x000fce0000000000 */
.L_x_17:
[----:B------:R-:W-:Y:S05]  /*1670*/  BSYNC.RECONVERGENT B0 ;  /* 0x0000000000007941 */ /* 0x000fea0003800200 */
.L_x_15:
[----:B------:R-:W-:Y:S01]  /*1680*/  FFMA R15, R15, R0, R14 ;  /* 0x000000000f0f7223 */ /* 0x000fe2000000000e */
[----:B------:R-:W-:Y:S03]  /*1690*/  BSSY.RECONVERGENT B0, `(.L_x_18) ;  /* 0x000003e000007945 */ /* 0x000fe60003800200 */
[C---:B------:R-:W-:Y:S01]  /*16a0*/  FMUL R0, R15.reuse, 0.63661974668502807617 ;  /* 0x3f22f9830f007820 */ /* 0x040fe20000400000 */
        /* <DEDUP_REMOVED lines=13> */
[----:B------:R-:W0:Y:S01]  /*1780*/  LDC.64 R2, c[0x4][RZ] ;  /* 0x01000000ff027b82 */ /* 0x000e220000000a00 */
[----:B------:R-:W-:Y:S01]  /*1790*/  IMAD.SHL.U32 R4, R15, 0x100, RZ ;  /* 0x000001000f047824 */ /* 0x000fe200078e00ff */
[----:B------:R-:W-:Y:S01]  /*17a0*/  MOV R0, RZ ;  /* 0x000000ff00007202 */ /* 0x000fe20000000f00 */
[----:B------:R-:W-:Y:S01]  /*17b0*/  IMAD.MOV.U32 R10, RZ, RZ, RZ ;  /* 0x000000ffff0a7224 */ /* 0x000fe200078e00ff */
[----:B------:R-:W-:Y:S02]  /*17c0*/  UMOV UR5, URZ ;  /* 0x000000ff00057c82 */ /* 0x000fe40008000000 */
[----:B------:R-:W-:-:S07]  /*17d0*/  LOP3.LUT R21, R4, 0x80000000, RZ, 0xfc, !PT ;  /* 0x8000000004157812 */ /* 0x000fce00078efcff */
.L_x_20:
        /* <DEDUP_REMOVED lines=35> */
[----:B------:R-:W-:-:S03]  /*1a10*/  ISETP.GE.AND P1, PT, R4, RZ, PT ;  /* 0x000000ff0400720c */ /* 0x000fc60003f26270 */
[----:B------:R-:W-:-:S04]  /*1a20*/  IMAD.MOV R2, RZ, RZ, -R0 ;  /* 0x000000ffff027224 */ /* 0x000fc800078e0a00 */
[----:B------:R-:W-:Y:S01]  /*1a30*/  @!P0 IMAD.MOV.U32 R0, RZ, RZ, R2 ;  /* 0x000000ffff008224 */ /* 0x000fe200078e0002 */
[----:B-1----:R-:W-:-:S10]  /*1a40*/  DMUL R16, R12, UR10 ;  /* 0x0000000a0c107c28 */ /* 0x002fd40008000000 */
[----:B------:R-:W1:Y:S02]  /*1a50*/  F2F.F32.F64 R16, R16 ;  /* 0x0000001000107310 */ /* 0x000e640000301000 */
[----:B01----:R-:W-:-:S07]  /*1a60*/  FSEL R2, -R16, R16, !P1 ;  /* 0x0000001010027208 */ /* 0x003fce0004800100 */
.L_x_19:
[----:B------:R-:W-:Y:S05]  /*1a70*/  BSYNC.RECONVERGENT B0 ;  /* 0x0000000000007941 */ /* 0x000fea0003800200 */
.L_x_18:
        /* <DEDUP_REMOVED lines=13> */
[----:B------:R-:W-:Y:S01]  /*1b50*/  FFMA R4, R3, R4, R10 ;  /* 0x0000000403047223 */ /* 0x000fe2000000000a */
[----:B------:R-:W-:Y:S01]  /*1b60*/  FSETP.GE.AND P0, PT, |R15|, 105615, PT ;  /* 0x47ce47800f00780b */ /* 0x000fe20003f06200 */
[C---:B------:R-:W-:Y:S02]  /*1b70*/  FFMA R13, R3.reuse, R0, RZ ;  /* 0x00000000030d7223 */ /* 0x040fe400000000ff */
[----:B------:R-:W-:-:S04]  /*1b80*/  FFMA R4, R3, R4, R19 ;  /* 0x0000000403047223 */ /* 0x000fc80000000013 */
[----:B------:R-:W-:-:S04]  /*1b90*/  FFMA R18, R13, R4, R0 ;  /* 0x000000040d127223 */ /* 0x000fc80000000000 */
[----:B------:R-:W-:Y:S02]  /*1ba0*/  @P1 FADD R18, RZ, -R18 ;  /* 0x80000012ff121221 */ /* 0x000fe40000000000 */
[----:B------:R-:W-:Y:S05]  /*1bb0*/  @!P0 BRA `(.L_x_22) ;  /* 0x0000000000cc8947 */ /* 0x000fea0003800000 */
        /* <DEDUP_REMOVED lines=10> */
.L_x_23:
[----:B0-----:R-:W-:-:S05]  /*1c60*/  IMAD.WIDE.U32 R12, R0, 0x4, R2 ;  /* 0x00000004000c7825 */ /* 0x001fca00078e0002 */
[----:B-1----:R-:W2:Y:S01]  /*1c70*/  LDG.E.CONSTANT R4, desc[UR8][R12.64] ;  /* 0x000000080c047981 */ /* 0x002ea2000c1e9900 */
[C---:B------:R-:W-:Y:S02]  /*1c80*/  IMAD R11, R0.reuse, 0x4, R1 ;  /* 0x00000004000b7824 */ /* 0x040fe400078e0201 */
        /* <DEDUP_REMOVED lines=38> */
.L_x_22:
[----:B------:R-:W-:Y:S05]  /*1ef0*/  BSYNC.RECONVERGENT B0 ;  /* 0x0000000000007941 */ /* 0x000fea0003800200 */
.L_x_21:
[----:B------:R-:W-:Y:S01]  /*1f00*/  FMUL R3, R5, R5 ;  /* 0x0000000505037220 */ /* 0x000fe20000400000 */
[C---:B------:R-:W-:Y:S01]  /*1f10*/  LOP3.LUT R0, R11.reuse, 0x1, RZ, 0xc0, !PT ;  /* 0x000000010b007812 */ /* 0x040fe200078ec0ff */
[----:B------:R-:W-:Y:S01]  /*1f20*/  BSSY.RECONVERGENT B0, `(.L_x_24) ;  /* 0x000001e000007945 */ /* 0x000fe20003800200 */
[----:B------:R-:W-:Y:S01]  /*1f30*/  IADD3 R11, PT, PT, R11, 0x1, RZ ;  /* 0x000000010b0b7810 */ /* 0x000fe20007ffe0ff */
        /* <DEDUP_REMOVED lines=18> */
[----:B------:R-:W-:Y:S01]  /*2060*/  BSSY.RECONVERGENT B1, `(.L_x_26) ;  /* 0x0000004000017945 */ /* 0x000fe20003800200 */
[----:B------:R-:W-:Y:S01]  /*2070*/  IMAD.MOV.U32 R0, RZ, RZ, R3 ;  /* 0x000000ffff007224 */ /* 0x000fe200078e0003 */
[----:B------:R-:W-:-:S07]  /*2080*/  MOV R11, 0x20a0 ;  /* 0x000020a0000b7802 */ /* 0x000fce0000000f00 */
[----:B------:R-:W-:Y:S05]  /*2090*/  CALL.REL.NOINC `($__internal_0_$__cuda_sm20_sqrt_rn_f32_slowpath) ;  /* 0x00000000002c7944 */ /* 0x000fea0003c00000 */
[----:B------:R-:W-:Y:S05]  /*20a0*/  BSYNC.RECONVERGENT B1 ;  /* 0x0000000000017941 */ /* 0x000fea0003800200 */
.L_x_26:
[----:B------:R-:W-:Y:S05]  /*20b0*/  BRA `(.L_x_27) ;  /* 0x0000000000107947 */ /* 0x000fea0003800000 */
.L_x_25:
[----:B------:R-:W-:Y:S01]  /*20c0*/  FMUL.FTZ R0, R3, R2 ;  /* 0x0000000203007220 */ /* 0x000fe20000410000 */
[----:B------:R-:W-:-:S03]  /*20d0*/  FMUL.FTZ R2, R2, 0.5 ;  /* 0x3f00000002027820 */ /* 0x000fc60000410000 */
[----:B------:R-:W-:-:S04]  /*20e0*/  FFMA R3, -R0, R0, R3 ;  /* 0x0000000000037223 */ /* 0x000fc80000000103 */
[----:B------:R-:W-:-:S07]  /*20f0*/  FFMA R0, R3, R2, R0 ;  /* 0x0000000203007223 */ /* 0x000fce0000000000 */
.L_x_27:
[----:B------:R-:W-:Y:S05]  /*2100*/  BSYNC.RECONVERGENT B0 ;  /* 0x0000000000007941 */ /* 0x000fea0003800200 */
.L_x_24:
[----:B------:R-:W-:-:S05]  /*2110*/  FMUL R15, R15, R0 ;  /* 0x000000000f0f7220 */ /* 0x000fca0000400000 */
[----:B------:R0:W-:Y:S01]  /*2120*/  STG.E desc[UR8][R8.64], R15 ;  /* 0x0000000f08007986 */ /* 0x0001e2000c101908 */
[----:B------:R-:W-:Y:S05]  /*2130*/  BRA.U UP0, `(.L_x_28) ;  /* 0xffffffdd00ec7547 */ /* 0x000fea000b83ffff */
[----:B------:R-:W-:Y:S05]  /*2140*/  EXIT ;  /* 0x000000000000794d */ /* 0x000fea0003800000 */
        .weak           $__internal_0_$__cuda_sm20_sqrt_rn_f32_slowpath
        .type           $__internal_0_$__cuda_sm20_sqrt_rn_f32_slowpath,@function
        .size           $__internal_0_$__cuda_sm20_sqrt_rn_f32_slowpath,(.L_x_31 - $__internal_0_$__cuda_sm20_sqrt_rn_f32_slowpath)
$__internal_0_$__cuda_sm20_sqrt_rn_f32_slowpath:
[----:B------:R-:W-:-:S13]  /*2150*/  LOP3.LUT P0, RZ, R0, 0x7fffffff, RZ, 0xc0, !PT ;  /* 0x7fffffff00ff7812 */ /* 0x000fda000780c0ff */
[----:B------:R-:W-:Y:S01]  /*2160*/  @!P0 IMAD.MOV.U32 R2, RZ, RZ, R0 ;  /* 0x000000ffff028224 */ /* 0x000fe200078e0000 */
[----:B------:R-:W-:Y:S06]  /*2170*/  @!P0 BRA `(.L_x_29) ;  /* 0x0000000000408947 */ /* 0x000fec0003800000 */
[----:B------:R-:W-:-:S13]  /*2180*/  FSETP.GEU.FTZ.AND P0, PT, R0, RZ, PT ;  /* 0x000000ff0000720b */ /* 0x000fda0003f1e000 */
[----:B------:R-:W-:Y:S01]  /*2190*/  @!P0 IMAD.MOV.U32 R2, RZ, RZ, 0x7fffffff ;  /* 0x7fffffffff028424 */ /* 0x000fe200078e00ff */
[----:B------:R-:W-:Y:S06]  /*21a0*/  @!P0 BRA `(.L_x_29) ;  /* 0x0000000000348947 */ /* 0x000fec0003800000 */
[----:B------:R-:W-:-:S13]  /*21b0*/  FSETP.GTU.FTZ.AND P0, PT, |R0|, +INF , PT ;  /* 0x7f8000000000780b */ /* 0x000fda0003f1c200 */
[----:B------:R-:W-:Y:S01]  /*21c0*/  @P0 FADD.FTZ R2, R0, 1 ;  /* 0x3f80000000020421 */ /* 0x000fe20000010000 */
[----:B------:R-:W-:Y:S06]  /*21d0*/  @P0 BRA `(.L_x_29) ;  /* 0x0000000000280947 */ /* 0x000fec0003800000 */
[----:B------:R-:W-:-:S13]  /*21e0*/  FSETP.NEU.FTZ.AND P0, PT, |R0|, +INF , PT ;  /* 0x7f8000000000780b */ /* 0x000fda0003f1d200 */
[----:B------:R-:W-:-:S04]  /*21f0*/  @P0 FFMA R3, R0, 1.84467440737095516160e+19, RZ ;  /* 0x5f80000000030823 */ /* 0x000fc800000000ff */
[----:B------:R-:W0:Y:S02]  /*2200*/  @P0 MUFU.RSQ R2, R3 ;  /* 0x0000000300020308 */ /* 0x000e240000001400 */
[----:B0-----:R-:W-:Y:S01]  /*2210*/  @P0 FMUL.FTZ R4, R3, R2 ;  /* 0x0000000203040220 */ /* 0x001fe20000410000 */
[----:B------:R-:W-:Y:S01]  /*2220*/  @P0 FMUL.FTZ R10, R2, 0.5 ;  /* 0x3f000000020a0820 */ /* 0x000fe20000410000 */
[----:B------:R-:W-:Y:S02]  /*2230*/  @!P0 IMAD.MOV.U32 R2, RZ, RZ, R0 ;  /* 0x000000ffff028224 */ /* 0x000fe400078e0000 */
[----:B------:R-:W-:-:S04]  /*2240*/  @P0 FADD.FTZ R5, -R4, -RZ ;  /* 0x800000ff04050221 */ /* 0x000fc80000010100 */
[----:B------:R-:W-:-:S04]  /*2250*/  @P0 FFMA R5, R4, R5, R3 ;  /* 0x0000000504050223 */ /* 0x000fc80000000003 */
[----:B------:R-:W-:-:S04]  /*2260*/  @P0 FFMA R5, R5, R10, R4 ;  /* 0x0000000a05050223 */ /* 0x000fc80000000004 */
[----:B------:R-:W-:-:S07]  /*2270*/  @P0 FMUL.FTZ R2, R5, 2.3283064365386962891e-10 ;  /* 0x2f80000005020820 */ /* 0x000fce0000410000 */
.L_x_29:
[----:B------:R-:W-:Y:S02]  /*2280*/  IMAD.MOV.U32 R0, RZ, RZ, R2 ;  /* 0x000000ffff007224 */ /* 0x000fe400078e0002 */
[----:B------:R-:W-:Y:S02]  /*2290*/  IMAD.MOV.U32 R2, RZ, RZ, R11 ;  /* 0x000000ffff027224 */ /* 0x000fe400078e000b */
[----:B------:R-:W-:-:S04]  /*22a0*/  IMAD.MOV.U32 R3, RZ, RZ, 0x0 ;  /* 0x00000000ff037424 */ /* 0x000fc800078e00ff */
[----:B------:R-:W-:Y:S05]  /*22b0*/  RET.REL.NODEC R2 `(_Z3addPfS_S_i) ;  /* 0xffffffdc02507950 */ /* 0x000fea0003c3ffff */
.L_x_30:
[----:B------:R-:W-:-:S00]  /*22c0*/  BRA `(.L_x_30) ;  /* 0xfffffffc00fc7947 */ /* 0x000fc0000383ffff */
[----:B------:R-:W-:-:S00]  /*22d0*/  NOP ;  /* 0x0000000000007918 */ /* 0x000fc00000000000 */
        /* <DEDUP_REMOVED lines=10> */
.L_x_31:


//--------------------- .nv.global.init           --------------------------
	.section	.nv.global.init,"aw",@progbits
	.align	4
.nv.global.init:
	.type		__cudart_i2opi_f,@object
	.size		__cudart_i2opi_f,(.L_0 - __cudart_i2opi_f)
__cudart_i2opi_f:
        /*0000*/ 	.byte	0x41, 0x90, 0x43, 0x3c, 0x99, 0x95, 0x62, 0xdb, 0xc0, 0xdd, 0x34, 0xf5, 0xd1, 0x57, 0x27, 0xfc
        /*0010*/ 	.byte	0x29, 0x15, 0x44, 0x4e, 0x6e, 0x83, 0xf9, 0xa2
.L_0:


//--------------------- .nv.shared.reserved.0     --------------------------
	.section	.nv.shared.reserved.0,"aw",@nobits
	.weak		__nv_reservedSMEM_offset_0_alias
	.size		__nv_reservedSMEM_offset_0_alias, 0, 64
	.other		__nv_reservedSMEM_offset_0_alias,@"STO_CUDA_RESERVED_SHARED STV_DEFAULT"
__nv_reservedSMEM_offset_0_alias:
	.zero		0
	.zero		64


//--------------------- .nv.constant0._Z3addPfS_S_i --------------------------
	.section	.nv.constant0._Z3addPfS_S_i,"a",@progbits
	.sectionflags	@""
	.align	4
.nv.constant0._Z3addPfS_S_i:
	.zero		924


//--------------------- SYMBOLS --------------------------

	.type		.nv.reservedSmem.offset0,@object
	.size		.nv.reservedSmem.offset0,0x4
